//
// Generated by NVIDIA NVVM Compiler
//
// Compiler Build ID: CL-36424714
// Cuda compilation tools, release 13.0, V13.0.88
// Based on NVVM 20.0.0
//

.version 9.0
.target sm_100
.address_size 64

	// .globl	_Z16calculateDensityiiPdS_S_S_S_S_dd
.func  (.param .b64 func_retval0) __internal_accurate_pow
(
	.param .b64 __internal_accurate_pow_param_0,
	.param .b64 __internal_accurate_pow_param_1
)
;

.visible .entry _Z16calculateDensityiiPdS_S_S_S_S_dd(
	.param .u32 _Z16calculateDensityiiPdS_S_S_S_S_dd_param_0,
	.param .u32 _Z16calculateDensityiiPdS_S_S_S_S_dd_param_1,
	.param .u64 .ptr .align 1 _Z16calculateDensityiiPdS_S_S_S_S_dd_param_2,
	.param .u64 .ptr .align 1 _Z16calculateDensityiiPdS_S_S_S_S_dd_param_3,
	.param .u64 .ptr .align 1 _Z16calculateDensityiiPdS_S_S_S_S_dd_param_4,
	.param .u64 .ptr .align 1 _Z16calculateDensityiiPdS_S_S_S_S_dd_param_5,
	.param .u64 .ptr .align 1 _Z16calculateDensityiiPdS_S_S_S_S_dd_param_6,
	.param .u64 .ptr .align 1 _Z16calculateDensityiiPdS_S_S_S_S_dd_param_7,
	.param .f64 _Z16calculateDensityiiPdS_S_S_S_S_dd_param_8,
	.param .f64 _Z16calculateDensityiiPdS_S_S_S_S_dd_param_9
)
{
	.reg .pred 	%p<133>;
	.reg .b32 	%r<144>;
	.reg .b64 	%rd<36>;
	.reg .b64 	%fd<218>;

	ld.param.u32 	%r32, [_Z16calculateDensityiiPdS_S_S_S_S_dd_param_0];
	ld.param.u32 	%r33, [_Z16calculateDensityiiPdS_S_S_S_S_dd_param_1];
	ld.param.u64 	%rd21, [_Z16calculateDensityiiPdS_S_S_S_S_dd_param_2];
	ld.param.u64 	%rd16, [_Z16calculateDensityiiPdS_S_S_S_S_dd_param_3];
	ld.param.u64 	%rd17, [_Z16calculateDensityiiPdS_S_S_S_S_dd_param_4];
	ld.param.u64 	%rd20, [_Z16calculateDensityiiPdS_S_S_S_S_dd_param_7];
	ld.param.f64 	%fd80, [_Z16calculateDensityiiPdS_S_S_S_S_dd_param_8];
	cvta.to.global.u64 	%rd1, %rd21;
	mov.u32 	%r34, %ctaid.x;
	mov.u32 	%r35, %ntid.x;
	mov.u32 	%r36, %tid.x;
	mad.lo.s32 	%r1, %r34, %r35, %r36;
	setp.ge.s32 	%p7, %r1, %r32;
	@%p7 bra 	$L__BB0_55;
	cvta.to.global.u64 	%rd22, %rd16;
	mul.wide.s32 	%rd23, %r1, 8;
	add.s64 	%rd2, %rd22, %rd23;
	mov.b64 	%rd24, 0;
	st.global.u64 	[%rd2], %rd24;
	setp.lt.s32 	%p8, %r32, 1;
	mul.lo.s32 	%r37, %r1, 3;
	mul.wide.s32 	%rd25, %r37, 8;
	add.s64 	%rd3, %rd1, %rd25;
	mov.f64 	%fd210, 0d0000000000000000;
	@%p8 bra 	$L__BB0_6;
	mov.f64 	%fd84, 0d4000000000000000;
	{
	.reg .b32 %temp; 
	mov.b64 	{%temp, %r2}, %fd84;
	}
	and.b32  	%r3, %r2, 2146435072;
	setp.eq.s32 	%p9, %r3, 1062207488;
	setp.lt.s32 	%p10, %r2, 0;
	selp.b32 	%r4, 0, 2146435072, %p10;
	and.b32  	%r38, %r2, 2147483647;
	setp.ne.s32 	%p11, %r38, 1071644672;
	and.pred  	%p1, %p9, %p11;
	or.b32  	%r5, %r4, -2147483648;
	{
	.reg .b32 %temp; 
	mov.b64 	{%temp, %r39}, %fd80;
	}
	mov.f64 	%fd85, 0d4022000000000000;
	{
	.reg .b32 %temp; 
	mov.b64 	{%temp, %r40}, %fd85;
	}
	and.b32  	%r41, %r40, 2146435072;
	setp.eq.s32 	%p12, %r41, 1075838976;
	abs.f64 	%fd1, %fd80;
	setp.lt.s32 	%p14, %r39, 0;
	and.pred  	%p2, %p14, %p12;
	selp.b32 	%r42, %r39, 0, %p12;
	setp.lt.s32 	%p15, %r40, 0;
	or.b32  	%r43, %r42, 2146435072;
	selp.b32 	%r44, %r43, %r42, %p15;
	mov.b32 	%r45, 0;
	mov.b64 	%fd2, {%r45, %r44};
	add.f64 	%fd86, %fd80, 0d4022000000000000;
	{
	.reg .b32 %temp; 
	mov.b64 	{%temp, %r46}, %fd86;
	}
	and.b32  	%r6, %r46, 2146435072;
	selp.b32 	%r47, 0, 2146435072, %p15;
	and.b32  	%r48, %r40, 2147483647;
	setp.ne.s32 	%p16, %r48, 1071644672;
	and.pred  	%p17, %p12, %p16;
	or.b32  	%r49, %r47, -2147483648;
	selp.b32 	%r50, %r49, %r47, %p17;
	selp.b32 	%r51, %r50, %r47, %p14;
	mov.b64 	%fd3, {%r45, %r51};
	add.rn.f64 	%fd4, %fd80, %fd85;
	mul.f64 	%fd5, %fd80, %fd80;
	mov.f64 	%fd87, 0d4008000000000000;
	{
	.reg .b32 %temp; 
	mov.b64 	{%temp, %r7}, %fd87;
	}
	and.b32  	%r8, %r7, 2146435072;
	setp.eq.s32 	%p19, %r8, 1073741824;
	setp.lt.s32 	%p20, %r7, 0;
	selp.b32 	%r9, 0, 2146435072, %p20;
	and.b32  	%r52, %r7, 2147483647;
	setp.ne.s32 	%p21, %r52, 1071644672;
	and.pred  	%p3, %p19, %p21;
	neg.s32 	%r142, %r32;
	add.s64 	%rd32, %rd1, 16;
	cvta.to.global.u64 	%rd33, %rd17;
	mov.f64 	%fd210, 0d0000000000000000;
$L__BB0_3:
	ld.global.f64 	%fd88, [%rd3];
	ld.global.f64 	%fd89, [%rd32+-16];
	sub.f64 	%fd13, %fd88, %fd89;
	{
	.reg .b32 %temp; 
	mov.b64 	{%temp, %r21}, %fd13;
	}
	abs.f64 	%fd14, %fd13;
	{ // callseq 0, 0
	.param .b64 param0;
	st.param.f64 	[param0], %fd14;
	.param .b64 param1;
	st.param.f64 	[param1], 0d4000000000000000;
	.param .b64 retval0;
	call.uni (retval0), 
	__internal_accurate_pow, 
	(
	param0, 
	param1
	);
	ld.param.f64 	%fd90, [retval0];
	} // callseq 0
	setp.lt.s32 	%p25, %r21, 0;
	neg.f64 	%fd92, %fd90;
	selp.f64 	%fd93, %fd92, %fd90, %p9;
	selp.f64 	%fd94, %fd93, %fd90, %p25;
	setp.eq.f64 	%p26, %fd13, 0d0000000000000000;
	selp.b32 	%r53, %r21, 0, %p9;
	or.b32  	%r54, %r53, 2146435072;
	selp.b32 	%r55, %r54, %r53, %p10;
	mov.b32 	%r56, 0;
	mov.b64 	%fd95, {%r56, %r55};
	selp.f64 	%fd205, %fd95, %fd94, %p26;
	add.f64 	%fd96, %fd13, 0d4000000000000000;
	{
	.reg .b32 %temp; 
	mov.b64 	{%temp, %r57}, %fd96;
	}
	and.b32  	%r58, %r57, 2146435072;
	setp.ne.s32 	%p27, %r58, 2146435072;
	@%p27 bra 	$L__BB0_13;
	setp.num.f64 	%p28, %fd13, %fd13;
	@%p28 bra 	$L__BB0_11;
	mov.f64 	%fd97, 0d4000000000000000;
	add.rn.f64 	%fd205, %fd13, %fd97;
	bra.uni 	$L__BB0_13;
$L__BB0_6:
	setp.lt.s32 	%p70, %r33, 1;
	@%p70 bra 	$L__BB0_55;
	ld.param.u64 	%rd30, [_Z16calculateDensityiiPdS_S_S_S_S_dd_param_5];
	mov.f64 	%fd143, 0d4000000000000000;
	{
	.reg .b32 %temp; 
	mov.b64 	{%temp, %r11}, %fd143;
	}
	and.b32  	%r12, %r11, 2146435072;
	setp.eq.s32 	%p71, %r12, 1062207488;
	setp.lt.s32 	%p72, %r11, 0;
	selp.b32 	%r13, 0, 2146435072, %p72;
	and.b32  	%r90, %r11, 2147483647;
	setp.ne.s32 	%p73, %r90, 1071644672;
	and.pred  	%p4, %p71, %p73;
	or.b32  	%r14, %r13, -2147483648;
	{
	.reg .b32 %temp; 
	mov.b64 	{%temp, %r91}, %fd80;
	}
	mov.f64 	%fd144, 0d4022000000000000;
	{
	.reg .b32 %temp; 
	mov.b64 	{%temp, %r92}, %fd144;
	}
	and.b32  	%r93, %r92, 2146435072;
	setp.eq.s32 	%p74, %r93, 1075838976;
	abs.f64 	%fd7, %fd80;
	setp.lt.s32 	%p76, %r91, 0;
	and.pred  	%p5, %p76, %p74;
	selp.b32 	%r94, %r91, 0, %p74;
	setp.lt.s32 	%p77, %r92, 0;
	or.b32  	%r95, %r94, 2146435072;
	selp.b32 	%r96, %r95, %r94, %p77;
	mov.b32 	%r97, 0;
	mov.b64 	%fd8, {%r97, %r96};
	add.f64 	%fd145, %fd80, 0d4022000000000000;
	{
	.reg .b32 %temp; 
	mov.b64 	{%temp, %r98}, %fd145;
	}
	and.b32  	%r15, %r98, 2146435072;
	selp.b32 	%r99, 0, 2146435072, %p77;
	and.b32  	%r100, %r92, 2147483647;
	setp.ne.s32 	%p78, %r100, 1071644672;
	and.pred  	%p79, %p74, %p78;
	or.b32  	%r101, %r99, -2147483648;
	selp.b32 	%r102, %r101, %r99, %p79;
	selp.b32 	%r103, %r102, %r99, %p76;
	mov.b64 	%fd9, {%r97, %r103};
	add.rn.f64 	%fd10, %fd80, %fd144;
	mul.f64 	%fd11, %fd80, %fd80;
	mov.f64 	%fd146, 0d4008000000000000;
	{
	.reg .b32 %temp; 
	mov.b64 	{%temp, %r16}, %fd146;
	}
	and.b32  	%r17, %r16, 2146435072;
	setp.eq.s32 	%p81, %r17, 1073741824;
	setp.lt.s32 	%p82, %r16, 0;
	selp.b32 	%r18, 0, 2146435072, %p82;
	and.b32  	%r104, %r16, 2147483647;
	setp.ne.s32 	%p83, %r104, 1071644672;
	and.pred  	%p6, %p81, %p83;
	neg.s32 	%r143, %r33;
	cvta.to.global.u64 	%rd26, %rd30;
	add.s64 	%rd34, %rd26, 16;
	cvta.to.global.u64 	%rd35, %rd20;
$L__BB0_8:
	ld.global.f64 	%fd147, [%rd3];
	ld.global.f64 	%fd148, [%rd34+-16];
	sub.f64 	%fd47, %fd147, %fd148;
	{
	.reg .b32 %temp; 
	mov.b64 	{%temp, %r27}, %fd47;
	}
	abs.f64 	%fd48, %fd47;
	{ // callseq 5, 0
	.param .b64 param0;
	st.param.f64 	[param0], %fd48;
	.param .b64 param1;
	st.param.f64 	[param1], 0d4000000000000000;
	.param .b64 retval0;
	call.uni (retval0), 
	__internal_accurate_pow, 
	(
	param0, 
	param1
	);
	ld.param.f64 	%fd149, [retval0];
	} // callseq 5
	setp.lt.s32 	%p87, %r27, 0;
	neg.f64 	%fd151, %fd149;
	selp.f64 	%fd152, %fd151, %fd149, %p71;
	selp.f64 	%fd153, %fd152, %fd149, %p87;
	setp.eq.f64 	%p88, %fd47, 0d0000000000000000;
	selp.b32 	%r105, %r27, 0, %p71;
	or.b32  	%r106, %r105, 2146435072;
	selp.b32 	%r107, %r106, %r105, %p72;
	mov.b32 	%r108, 0;
	mov.b64 	%fd154, {%r108, %r107};
	selp.f64 	%fd212, %fd154, %fd153, %p88;
	add.f64 	%fd155, %fd47, 0d4000000000000000;
	{
	.reg .b32 %temp; 
	mov.b64 	{%temp, %r109}, %fd155;
	}
	and.b32  	%r110, %r109, 2146435072;
	setp.ne.s32 	%p89, %r110, 2146435072;
	@%p89 bra 	$L__BB0_35;
	setp.num.f64 	%p90, %fd47, %fd47;
	@%p90 bra 	$L__BB0_33;
	mov.f64 	%fd156, 0d4000000000000000;
	add.rn.f64 	%fd212, %fd47, %fd156;
	bra.uni 	$L__BB0_35;
$L__BB0_11:
	setp.neu.f64 	%p29, %fd14, 0d7FF0000000000000;
	@%p29 bra 	$L__BB0_13;
	selp.b32 	%r59, %r5, %r4, %p1;
	selp.b32 	%r60, %r59, %r4, %p25;
	mov.b32 	%r61, 0;
	mov.b64 	%fd205, {%r61, %r60};
$L__BB0_13:
	setp.lt.s32 	%p31, %r2, 0;
	setp.eq.s32 	%p32, %r3, 1062207488;
	setp.eq.f64 	%p34, %fd13, 0d3FF0000000000000;
	selp.f64 	%fd19, 0d3FF0000000000000, %fd205, %p34;
	ld.global.f64 	%fd98, [%rd3+8];
	ld.global.f64 	%fd99, [%rd32+-8];
	sub.f64 	%fd20, %fd98, %fd99;
	{
	.reg .b32 %temp; 
	mov.b64 	{%temp, %r22}, %fd20;
	}
	abs.f64 	%fd21, %fd20;
	{ // callseq 1, 0
	.param .b64 param0;
	st.param.f64 	[param0], %fd21;
	.param .b64 param1;
	st.param.f64 	[param1], 0d4000000000000000;
	.param .b64 retval0;
	call.uni (retval0), 
	__internal_accurate_pow, 
	(
	param0, 
	param1
	);
	ld.param.f64 	%fd100, [retval0];
	} // callseq 1
	setp.lt.s32 	%p35, %r22, 0;
	neg.f64 	%fd102, %fd100;
	selp.f64 	%fd103, %fd102, %fd100, %p32;
	selp.f64 	%fd104, %fd103, %fd100, %p35;
	setp.eq.f64 	%p36, %fd20, 0d0000000000000000;
	selp.b32 	%r62, %r22, 0, %p32;
	or.b32  	%r63, %r62, 2146435072;
	selp.b32 	%r64, %r63, %r62, %p31;
	mov.b32 	%r65, 0;
	mov.b64 	%fd105, {%r65, %r64};
	selp.f64 	%fd206, %fd105, %fd104, %p36;
	add.f64 	%fd106, %fd20, 0d4000000000000000;
	{
	.reg .b32 %temp; 
	mov.b64 	{%temp, %r66}, %fd106;
	}
	and.b32  	%r67, %r66, 2146435072;
	setp.ne.s32 	%p37, %r67, 2146435072;
	@%p37 bra 	$L__BB0_18;
	setp.num.f64 	%p38, %fd20, %fd20;
	@%p38 bra 	$L__BB0_16;
	mov.f64 	%fd107, 0d4000000000000000;
	add.rn.f64 	%fd206, %fd20, %fd107;
	bra.uni 	$L__BB0_18;
$L__BB0_16:
	setp.neu.f64 	%p39, %fd21, 0d7FF0000000000000;
	@%p39 bra 	$L__BB0_18;
	selp.b32 	%r68, %r5, %r4, %p1;
	selp.b32 	%r69, %r68, %r4, %p35;
	mov.b32 	%r70, 0;
	mov.b64 	%fd206, {%r70, %r69};
$L__BB0_18:
	setp.lt.s32 	%p41, %r2, 0;
	setp.eq.s32 	%p42, %r3, 1062207488;
	setp.eq.f64 	%p44, %fd20, 0d3FF0000000000000;
	selp.f64 	%fd108, 0d3FF0000000000000, %fd206, %p44;
	add.f64 	%fd26, %fd19, %fd108;
	ld.global.f64 	%fd109, [%rd3+16];
	ld.global.f64 	%fd110, [%rd32];
	sub.f64 	%fd27, %fd109, %fd110;
	{
	.reg .b32 %temp; 
	mov.b64 	{%temp, %r23}, %fd27;
	}
	abs.f64 	%fd28, %fd27;
	{ // callseq 2, 0
	.param .b64 param0;
	st.param.f64 	[param0], %fd28;
	.param .b64 param1;
	st.param.f64 	[param1], 0d4000000000000000;
	.param .b64 retval0;
	call.uni (retval0), 
	__internal_accurate_pow, 
	(
	param0, 
	param1
	);
	ld.param.f64 	%fd111, [retval0];
	} // callseq 2
	setp.lt.s32 	%p45, %r23, 0;
	neg.f64 	%fd113, %fd111;
	selp.f64 	%fd114, %fd113, %fd111, %p42;
	selp.f64 	%fd115, %fd114, %fd111, %p45;
	setp.eq.f64 	%p46, %fd27, 0d0000000000000000;
	selp.b32 	%r71, %r23, 0, %p42;
	or.b32  	%r72, %r71, 2146435072;
	selp.b32 	%r73, %r72, %r71, %p41;
	mov.b32 	%r74, 0;
	mov.b64 	%fd116, {%r74, %r73};
	selp.f64 	%fd207, %fd116, %fd115, %p46;
	add.f64 	%fd117, %fd27, 0d4000000000000000;
	{
	.reg .b32 %temp; 
	mov.b64 	{%temp, %r75}, %fd117;
	}
	and.b32  	%r76, %r75, 2146435072;
	setp.ne.s32 	%p47, %r76, 2146435072;
	@%p47 bra 	$L__BB0_23;
	setp.num.f64 	%p48, %fd27, %fd27;
	@%p48 bra 	$L__BB0_21;
	mov.f64 	%fd118, 0d4000000000000000;
	add.rn.f64 	%fd207, %fd27, %fd118;
	bra.uni 	$L__BB0_23;
$L__BB0_21:
	setp.neu.f64 	%p49, %fd28, 0d7FF0000000000000;
	@%p49 bra 	$L__BB0_23;
	selp.b32 	%r77, %r5, %r4, %p1;
	selp.b32 	%r78, %r77, %r4, %p45;
	mov.b32 	%r79, 0;
	mov.b64 	%fd207, {%r79, %r78};
$L__BB0_23:
	setp.eq.f64 	%p51, %fd27, 0d3FF0000000000000;
	selp.f64 	%fd119, 0d3FF0000000000000, %fd207, %p51;
	add.f64 	%fd33, %fd26, %fd119;
	sqrt.rn.f64 	%fd34, %fd33;
	setp.gtu.f64 	%p52, %fd34, %fd80;
	@%p52 bra 	$L__BB0_32;
	ld.global.f64 	%fd35, [%rd33];
	setp.ltu.f64 	%p53, %fd33, 0d0000000000000000;
	mov.f64 	%fd209, 0d0000000000000000;
	@%p53 bra 	$L__BB0_31;
	setp.lt.s32 	%p54, %r7, 0;
	setp.eq.s32 	%p55, %r8, 1073741824;
	mul.f64 	%fd121, %fd34, %fd34;
	sub.f64 	%fd36, %fd5, %fd121;
	{
	.reg .b32 %temp; 
	mov.b64 	{%temp, %r24}, %fd36;
	}
	abs.f64 	%fd37, %fd36;
	{ // callseq 3, 0
	.param .b64 param0;
	st.param.f64 	[param0], %fd37;
	.param .b64 param1;
	st.param.f64 	[param1], 0d4008000000000000;
	.param .b64 retval0;
	call.uni (retval0), 
	__internal_accurate_pow, 
	(
	param0, 
	param1
	);
	ld.param.f64 	%fd122, [retval0];
	} // callseq 3
	setp.lt.s32 	%p57, %r24, 0;
	neg.f64 	%fd124, %fd122;
	selp.f64 	%fd125, %fd124, %fd122, %p55;
	selp.f64 	%fd126, %fd125, %fd122, %p57;
	setp.eq.f64 	%p58, %fd36, 0d0000000000000000;
	selp.b32 	%r80, %r24, 0, %p55;
	or.b32  	%r81, %r80, 2146435072;
	selp.b32 	%r82, %r81, %r80, %p54;
	mov.b32 	%r83, 0;
	mov.b64 	%fd127, {%r83, %r82};
	selp.f64 	%fd208, %fd127, %fd126, %p58;
	add.f64 	%fd128, %fd36, 0d4008000000000000;
	{
	.reg .b32 %temp; 
	mov.b64 	{%temp, %r84}, %fd128;
	}
	and.b32  	%r85, %r84, 2146435072;
	setp.ne.s32 	%p59, %r85, 2146435072;
	@%p59 bra 	$L__BB0_30;
	setp.num.f64 	%p60, %fd36, %fd36;
	@%p60 bra 	$L__BB0_28;
	mov.f64 	%fd129, 0d4008000000000000;
	add.rn.f64 	%fd208, %fd36, %fd129;
	bra.uni 	$L__BB0_30;
$L__BB0_28:
	setp.neu.f64 	%p61, %fd37, 0d7FF0000000000000;
	@%p61 bra 	$L__BB0_30;
	or.b32  	%r86, %r9, -2147483648;
	selp.b32 	%r87, %r86, %r9, %p3;
	selp.b32 	%r88, %r87, %r9, %p57;
	mov.b32 	%r89, 0;
	mov.b64 	%fd208, {%r89, %r88};
$L__BB0_30:
	{ // callseq 4, 0
	.param .b64 param0;
	st.param.f64 	[param0], %fd1;
	.param .b64 param1;
	st.param.f64 	[param1], 0d4022000000000000;
	.param .b64 retval0;
	call.uni (retval0), 
	__internal_accurate_pow, 
	(
	param0, 
	param1
	);
	ld.param.f64 	%fd130, [retval0];
	} // callseq 4
	neg.f64 	%fd132, %fd130;
	selp.f64 	%fd133, %fd132, %fd130, %p2;
	setp.eq.f64 	%p63, %fd80, 0d0000000000000000;
	selp.f64 	%fd134, %fd2, %fd133, %p63;
	setp.eq.f64 	%p64, %fd36, 0d3FF0000000000000;
	selp.f64 	%fd135, 0d3FF0000000000000, %fd208, %p64;
	setp.nan.f64 	%p65, %fd80, %fd80;
	selp.f64 	%fd136, %fd4, %fd134, %p65;
	setp.neu.f64 	%p66, %fd1, 0d7FF0000000000000;
	selp.f64 	%fd137, %fd136, %fd3, %p66;
	setp.eq.s32 	%p67, %r6, 2146435072;
	selp.f64 	%fd138, %fd137, %fd134, %p67;
	mul.f64 	%fd139, %fd138, 0d4068000000000000;
	mov.f64 	%fd140, 0d4073B00000000000;
	div.rn.f64 	%fd141, %fd140, %fd139;
	setp.eq.f64 	%p68, %fd80, 0d3FF0000000000000;
	selp.f64 	%fd142, 0d3FFA400000000000, %fd141, %p68;
	mul.f64 	%fd209, %fd142, %fd135;
$L__BB0_31:
	fma.rn.f64 	%fd210, %fd35, %fd209, %fd210;
	st.global.f64 	[%rd2], %fd210;
$L__BB0_32:
	add.s64 	%rd33, %rd33, 8;
	add.s32 	%r142, %r142, 1;
	setp.eq.s32 	%p69, %r142, 0;
	add.s64 	%rd32, %rd32, 24;
	@%p69 bra 	$L__BB0_6;
	bra.uni 	$L__BB0_3;
$L__BB0_33:
	setp.neu.f64 	%p91, %fd48, 0d7FF0000000000000;
	@%p91 bra 	$L__BB0_35;
	selp.b32 	%r111, %r14, %r13, %p4;
	selp.b32 	%r112, %r111, %r13, %p87;
	mov.b32 	%r113, 0;
	mov.b64 	%fd212, {%r113, %r112};
$L__BB0_35:
	setp.lt.s32 	%p93, %r11, 0;
	setp.eq.s32 	%p94, %r12, 1062207488;
	setp.eq.f64 	%p96, %fd47, 0d3FF0000000000000;
	selp.f64 	%fd53, 0d3FF0000000000000, %fd212, %p96;
	ld.global.f64 	%fd157, [%rd3+8];
	ld.global.f64 	%fd158, [%rd34+-8];
	sub.f64 	%fd54, %fd157, %fd158;
	{
	.reg .b32 %temp; 
	mov.b64 	{%temp, %r28}, %fd54;
	}
	abs.f64 	%fd55, %fd54;
	{ // callseq 6, 0
	.param .b64 param0;
	st.param.f64 	[param0], %fd55;
	.param .b64 param1;
	st.param.f64 	[param1], 0d4000000000000000;
	.param .b64 retval0;
	call.uni (retval0), 
	__internal_accurate_pow, 
	(
	param0, 
	param1
	);
	ld.param.f64 	%fd159, [retval0];
	} // callseq 6
	setp.lt.s32 	%p97, %r28, 0;
	neg.f64 	%fd161, %fd159;
	selp.f64 	%fd162, %fd161, %fd159, %p94;
	selp.f64 	%fd163, %fd162, %fd159, %p97;
	setp.eq.f64 	%p98, %fd54, 0d0000000000000000;
	selp.b32 	%r114, %r28, 0, %p94;
	or.b32  	%r115, %r114, 2146435072;
	selp.b32 	%r116, %r115, %r114, %p93;
	mov.b32 	%r117, 0;
	mov.b64 	%fd164, {%r117, %r116};
	selp.f64 	%fd213, %fd164, %fd163, %p98;
	add.f64 	%fd165, %fd54, 0d4000000000000000;
	{
	.reg .b32 %temp; 
	mov.b64 	{%temp, %r118}, %fd165;
	}
	and.b32  	%r119, %r118, 2146435072;
	setp.ne.s32 	%p99, %r119, 2146435072;
	@%p99 bra 	$L__BB0_40;
	setp.num.f64 	%p100, %fd54, %fd54;
	@%p100 bra 	$L__BB0_38;
	mov.f64 	%fd166, 0d4000000000000000;
	add.rn.f64 	%fd213, %fd54, %fd166;
	bra.uni 	$L__BB0_40;
$L__BB0_38:
	setp.neu.f64 	%p101, %fd55, 0d7FF0000000000000;
	@%p101 bra 	$L__BB0_40;
	selp.b32 	%r120, %r14, %r13, %p4;
	selp.b32 	%r121, %r120, %r13, %p97;
	mov.b32 	%r122, 0;
	mov.b64 	%fd213, {%r122, %r121};
$L__BB0_40:
	setp.lt.s32 	%p103, %r11, 0;
	setp.eq.s32 	%p104, %r12, 1062207488;
	setp.eq.f64 	%p106, %fd54, 0d3FF0000000000000;
	selp.f64 	%fd167, 0d3FF0000000000000, %fd213, %p106;
	add.f64 	%fd60, %fd53, %fd167;
	ld.global.f64 	%fd168, [%rd3+16];
	ld.global.f64 	%fd169, [%rd34];
	sub.f64 	%fd61, %fd168, %fd169;
	{
	.reg .b32 %temp; 
	mov.b64 	{%temp, %r29}, %fd61;
	}
	abs.f64 	%fd62, %fd61;
	{ // callseq 7, 0
	.param .b64 param0;
	st.param.f64 	[param0], %fd62;
	.param .b64 param1;
	st.param.f64 	[param1], 0d4000000000000000;
	.param .b64 retval0;
	call.uni (retval0), 
	__internal_accurate_pow, 
	(
	param0, 
	param1
	);
	ld.param.f64 	%fd170, [retval0];
	} // callseq 7
	setp.lt.s32 	%p107, %r29, 0;
	neg.f64 	%fd172, %fd170;
	selp.f64 	%fd173, %fd172, %fd170, %p104;
	selp.f64 	%fd174, %fd173, %fd170, %p107;
	setp.eq.f64 	%p108, %fd61, 0d0000000000000000;
	selp.b32 	%r123, %r29, 0, %p104;
	or.b32  	%r124, %r123, 2146435072;
	selp.b32 	%r125, %r124, %r123, %p103;
	mov.b32 	%r126, 0;
	mov.b64 	%fd175, {%r126, %r125};
	selp.f64 	%fd214, %fd175, %fd174, %p108;
	add.f64 	%fd176, %fd61, 0d4000000000000000;
	{
	.reg .b32 %temp; 
	mov.b64 	{%temp, %r127}, %fd176;
	}
	and.b32  	%r128, %r127, 2146435072;
	setp.ne.s32 	%p109, %r128, 2146435072;
	@%p109 bra 	$L__BB0_45;
	setp.num.f64 	%p110, %fd61, %fd61;
	@%p110 bra 	$L__BB0_43;
	mov.f64 	%fd177, 0d4000000000000000;
	add.rn.f64 	%fd214, %fd61, %fd177;
	bra.uni 	$L__BB0_45;
$L__BB0_43:
	setp.neu.f64 	%p111, %fd62, 0d7FF0000000000000;
	@%p111 bra 	$L__BB0_45;
	selp.b32 	%r129, %r14, %r13, %p4;
	selp.b32 	%r130, %r129, %r13, %p107;
	mov.b32 	%r131, 0;
	mov.b64 	%fd214, {%r131, %r130};
$L__BB0_45:
	setp.eq.f64 	%p113, %fd61, 0d3FF0000000000000;
	selp.f64 	%fd178, 0d3FF0000000000000, %fd214, %p113;
	add.f64 	%fd67, %fd60, %fd178;
	sqrt.rn.f64 	%fd68, %fd67;
	setp.gtu.f64 	%p114, %fd68, %fd80;
	@%p114 bra 	$L__BB0_54;
	ld.global.f64 	%fd69, [%rd35];
	setp.ltu.f64 	%p115, %fd67, 0d0000000000000000;
	mov.f64 	%fd216, 0d0000000000000000;
	@%p115 bra 	$L__BB0_53;
	setp.lt.s32 	%p116, %r16, 0;
	setp.eq.s32 	%p117, %r17, 1073741824;
	mul.f64 	%fd180, %fd68, %fd68;
	sub.f64 	%fd70, %fd11, %fd180;
	{
	.reg .b32 %temp; 
	mov.b64 	{%temp, %r30}, %fd70;
	}
	abs.f64 	%fd71, %fd70;
	{ // callseq 8, 0
	.param .b64 param0;
	st.param.f64 	[param0], %fd71;
	.param .b64 param1;
	st.param.f64 	[param1], 0d4008000000000000;
	.param .b64 retval0;
	call.uni (retval0), 
	__internal_accurate_pow, 
	(
	param0, 
	param1
	);
	ld.param.f64 	%fd181, [retval0];
	} // callseq 8
	setp.lt.s32 	%p119, %r30, 0;
	neg.f64 	%fd183, %fd181;
	selp.f64 	%fd184, %fd183, %fd181, %p117;
	selp.f64 	%fd185, %fd184, %fd181, %p119;
	setp.eq.f64 	%p120, %fd70, 0d0000000000000000;
	selp.b32 	%r132, %r30, 0, %p117;
	or.b32  	%r133, %r132, 2146435072;
	selp.b32 	%r134, %r133, %r132, %p116;
	mov.b32 	%r135, 0;
	mov.b64 	%fd186, {%r135, %r134};
	selp.f64 	%fd215, %fd186, %fd185, %p120;
	add.f64 	%fd187, %fd70, 0d4008000000000000;
	{
	.reg .b32 %temp; 
	mov.b64 	{%temp, %r136}, %fd187;
	}
	and.b32  	%r137, %r136, 2146435072;
	setp.ne.s32 	%p121, %r137, 2146435072;
	@%p121 bra 	$L__BB0_52;
	setp.num.f64 	%p122, %fd70, %fd70;
	@%p122 bra 	$L__BB0_50;
	mov.f64 	%fd188, 0d4008000000000000;
	add.rn.f64 	%fd215, %fd70, %fd188;
	bra.uni 	$L__BB0_52;
$L__BB0_50:
	setp.neu.f64 	%p123, %fd71, 0d7FF0000000000000;
	@%p123 bra 	$L__BB0_52;
	or.b32  	%r138, %r18, -2147483648;
	selp.b32 	%r139, %r138, %r18, %p6;
	selp.b32 	%r140, %r139, %r18, %p119;
	mov.b32 	%r141, 0;
	mov.b64 	%fd215, {%r141, %r140};
$L__BB0_52:
	{ // callseq 9, 0
	.param .b64 param0;
	st.param.f64 	[param0], %fd7;
	.param .b64 param1;
	st.param.f64 	[param1], 0d4022000000000000;
	.param .b64 retval0;
	call.uni (retval0), 
	__internal_accurate_pow, 
	(
	param0, 
	param1
	);
	ld.param.f64 	%fd189, [retval0];
	} // callseq 9
	neg.f64 	%fd191, %fd189;
	selp.f64 	%fd192, %fd191, %fd189, %p5;
	setp.eq.f64 	%p125, %fd80, 0d0000000000000000;
	selp.f64 	%fd193, %fd8, %fd192, %p125;
	setp.eq.f64 	%p126, %fd70, 0d3FF0000000000000;
	selp.f64 	%fd194, 0d3FF0000000000000, %fd215, %p126;
	setp.nan.f64 	%p127, %fd80, %fd80;
	selp.f64 	%fd195, %fd10, %fd193, %p127;
	setp.neu.f64 	%p128, %fd7, 0d7FF0000000000000;
	selp.f64 	%fd196, %fd195, %fd9, %p128;
	setp.eq.s32 	%p129, %r15, 2146435072;
	selp.f64 	%fd197, %fd196, %fd193, %p129;
	mul.f64 	%fd198, %fd197, 0d4068000000000000;
	mov.f64 	%fd199, 0d4073B00000000000;
	div.rn.f64 	%fd200, %fd199, %fd198;
	setp.eq.f64 	%p130, %fd80, 0d3FF0000000000000;
	selp.f64 	%fd201, 0d3FFA400000000000, %fd200, %p130;
	mul.f64 	%fd216, %fd201, %fd194;
$L__BB0_53:
	fma.rn.f64 	%fd210, %fd69, %fd216, %fd210;
	st.global.f64 	[%rd2], %fd210;
$L__BB0_54:
	add.s64 	%rd35, %rd35, 8;
	add.s32 	%r143, %r143, 1;
	setp.ne.s32 	%p131, %r143, 0;
	add.s64 	%rd34, %rd34, 24;
	@%p131 bra 	$L__BB0_8;
$L__BB0_55:
	setp.ge.s32 	%p132, %r1, %r33;
	@%p132 bra 	$L__BB0_57;
	ld.param.f64 	%fd202, [_Z16calculateDensityiiPdS_S_S_S_S_dd_param_9];
	ld.param.u64 	%rd31, [_Z16calculateDensityiiPdS_S_S_S_S_dd_param_6];
	cvta.to.global.u64 	%rd27, %rd31;
	mul.wide.s32 	%rd28, %r1, 8;
	add.s64 	%rd29, %rd27, %rd28;
	st.global.f64 	[%rd29], %fd202;
$L__BB0_57:
	ret;

}
	// .globl	_Z17calculatePressureiiPdS_ddS_S_
.visible .entry _Z17calculatePressureiiPdS_ddS_S_(
	.param .u32 _Z17calculatePressureiiPdS_ddS_S__param_0,
	.param .u32 _Z17calculatePressureiiPdS_ddS_S__param_1,
	.param .u64 .ptr .align 1 _Z17calculatePressureiiPdS_ddS_S__param_2,
	.param .u64 .ptr .align 1 _Z17calculatePressureiiPdS_ddS_S__param_3,
	.param .f64 _Z17calculatePressureiiPdS_ddS_S__param_4,
	.param .f64 _Z17calculatePressureiiPdS_ddS_S__param_5,
	.param .u64 .ptr .align 1 _Z17calculatePressureiiPdS_ddS_S__param_6,
	.param .u64 .ptr .align 1 _Z17calculatePressureiiPdS_ddS_S__param_7
)
{
	.reg .pred 	%p<2>;
	.reg .b32 	%r<6>;
	.reg .b64 	%rd<13>;
	.reg .b64 	%fd<6>;

	ld.param.u32 	%r2, [_Z17calculatePressureiiPdS_ddS_S__param_0];
	ld.param.u64 	%rd1, [_Z17calculatePressureiiPdS_ddS_S__param_2];
	ld.param.u64 	%rd2, [_Z17calculatePressureiiPdS_ddS_S__param_3];
	ld.param.f64 	%fd1, [_Z17calculatePressureiiPdS_ddS_S__param_4];
	ld.param.f64 	%fd2, [_Z17calculatePressureiiPdS_ddS_S__param_5];
	ld.param.u64 	%rd3, [_Z17calculatePressureiiPdS_ddS_S__param_7];
	mov.u32 	%r3, %ctaid.x;
	mov.u32 	%r4, %ntid.x;
	mov.u32 	%r5, %tid.x;
	mad.lo.s32 	%r1, %r3, %r4, %r5;
	setp.ge.s32 	%p1, %r1, %r2;
	@%p1 bra 	$L__BB1_2;
	cvta.to.global.u64 	%rd4, %rd1;
	cvta.to.global.u64 	%rd5, %rd2;
	mul.wide.s32 	%rd6, %r1, 8;
	add.s64 	%rd7, %rd4, %rd6;
	ld.global.f64 	%fd3, [%rd7];
	sub.f64 	%fd4, %fd3, %fd1;
	mul.f64 	%fd5, %fd2, %fd4;
	add.s64 	%rd8, %rd5, %rd6;
	st.global.f64 	[%rd8], %fd5;
$L__BB1_2:
	cvta.to.global.u64 	%rd9, %rd3;
	mul.wide.s32 	%rd10, %r1, 8;
	add.s64 	%rd11, %rd9, %rd10;
	mov.b64 	%rd12, 0;
	st.global.u64 	[%rd11], %rd12;
	ret;

}
	// .globl	_Z15calculateForcesiPdS_S_S_S_S_ddddS_S_S_S_S_id
.visible .entry _Z15calculateForcesiPdS_S_S_S_S_ddddS_S_S_S_S_id(
	.param .u32 _Z15calculateForcesiPdS_S_S_S_S_ddddS_S_S_S_S_id_param_0,
	.param .u64 .ptr .align 1 _Z15calculateForcesiPdS_S_S_S_S_ddddS_S_S_S_S_id_param_1,
	.param .u64 .ptr .align 1 _Z15calculateForcesiPdS_S_S_S_S_ddddS_S_S_S_S_id_param_2,
	.param .u64 .ptr .align 1 _Z15calculateForcesiPdS_S_S_S_S_ddddS_S_S_S_S_id_param_3,
	.param .u64 .ptr .align 1 _Z15calculateForcesiPdS_S_S_S_S_ddddS_S_S_S_S_id_param_4,
	.param .u64 .ptr .align 1 _Z15calculateForcesiPdS_S_S_S_S_ddddS_S_S_S_S_id_param_5,
	.param .u64 .ptr .align 1 _Z15calculateForcesiPdS_S_S_S_S_ddddS_S_S_S_S_id_param_6,
	.param .f64 _Z15calculateForcesiPdS_S_S_S_S_ddddS_S_S_S_S_id_param_7,
	.param .f64 _Z15calculateForcesiPdS_S_S_S_S_ddddS_S_S_S_S_id_param_8,
	.param .f64 _Z15calculateForcesiPdS_S_S_S_S_ddddS_S_S_S_S_id_param_9,
	.param .f64 _Z15calculateForcesiPdS_S_S_S_S_ddddS_S_S_S_S_id_param_10,
	.param .u64 .ptr .align 1 _Z15calculateForcesiPdS_S_S_S_S_ddddS_S_S_S_S_id_param_11,
	.param .u64 .ptr .align 1 _Z15calculateForcesiPdS_S_S_S_S_ddddS_S_S_S_S_id_param_12,
	.param .u64 .ptr .align 1 _Z15calculateForcesiPdS_S_S_S_S_ddddS_S_S_S_S_id_param_13,
	.param .u64 .ptr .align 1 _Z15calculateForcesiPdS_S_S_S_S_ddddS_S_S_S_S_id_param_14,
	.param .u64 .ptr .align 1 _Z15calculateForcesiPdS_S_S_S_S_ddddS_S_S_S_S_id_param_15,
	.param .u32 _Z15calculateForcesiPdS_S_S_S_S_ddddS_S_S_S_S_id_param_16,
	.param .f64 _Z15calculateForcesiPdS_S_S_S_S_ddddS_S_S_S_S_id_param_17
)
{
	.reg .pred 	%p<76>;
	.reg .b32 	%r<76>;
	.reg .b64 	%rd<65>;
	.reg .b64 	%fd<262>;

	ld.param.u32 	%r19, [_Z15calculateForcesiPdS_S_S_S_S_ddddS_S_S_S_S_id_param_0];
	ld.param.u64 	%rd31, [_Z15calculateForcesiPdS_S_S_S_S_ddddS_S_S_S_S_id_param_1];
	ld.param.u64 	%rd38, [_Z15calculateForcesiPdS_S_S_S_S_ddddS_S_S_S_S_id_param_2];
	ld.param.u64 	%rd32, [_Z15calculateForcesiPdS_S_S_S_S_ddddS_S_S_S_S_id_param_3];
	ld.param.u64 	%rd39, [_Z15calculateForcesiPdS_S_S_S_S_ddddS_S_S_S_S_id_param_4];
	ld.param.u64 	%rd40, [_Z15calculateForcesiPdS_S_S_S_S_ddddS_S_S_S_S_id_param_6];
	ld.param.f64 	%fd95, [_Z15calculateForcesiPdS_S_S_S_S_ddddS_S_S_S_S_id_param_7];
	ld.param.f64 	%fd96, [_Z15calculateForcesiPdS_S_S_S_S_ddddS_S_S_S_S_id_param_8];
	ld.param.f64 	%fd97, [_Z15calculateForcesiPdS_S_S_S_S_ddddS_S_S_S_S_id_param_9];
	ld.param.u64 	%rd35, [_Z15calculateForcesiPdS_S_S_S_S_ddddS_S_S_S_S_id_param_12];
	ld.param.u32 	%r20, [_Z15calculateForcesiPdS_S_S_S_S_ddddS_S_S_S_S_id_param_16];
	cvta.to.global.u64 	%rd58, %rd40;
	cvta.to.global.u64 	%rd2, %rd38;
	cvta.to.global.u64 	%rd59, %rd39;
	mov.u32 	%r21, %ctaid.x;
	mov.u32 	%r22, %ntid.x;
	mov.u32 	%r23, %tid.x;
	mad.lo.s32 	%r1, %r21, %r22, %r23;
	setp.ge.s32 	%p5, %r1, %r19;
	@%p5 bra 	$L__BB2_29;
	mul.wide.s32 	%rd41, %r1, 8;
	add.s64 	%rd42, %rd59, %rd41;
	ld.global.f64 	%fd1, [%rd42];
	setp.lt.s32 	%p6, %r19, 1;
	add.s64 	%rd4, %rd58, %rd41;
	mov.f64 	%fd226, 0d0000000000000000;
	mov.f64 	%fd244, %fd226;
	mov.f64 	%fd228, %fd226;
	mov.f64 	%fd246, %fd226;
	mov.f64 	%fd247, %fd226;
	mov.f64 	%fd248, %fd226;
	@%p6 bra 	$L__BB2_9;
	cvta.to.global.u64 	%rd43, %rd32;
	mul.lo.s32 	%r24, %r1, 3;
	mul.wide.s32 	%rd44, %r24, 8;
	add.s64 	%rd45, %rd2, %rd44;
	ld.global.f64 	%fd2, [%rd45];
	ld.global.f64 	%fd3, [%rd45+8];
	ld.global.f64 	%fd4, [%rd45+16];
	mul.f64 	%fd5, %fd95, %fd95;
	{
	.reg .b32 %temp; 
	mov.b64 	{%temp, %r25}, %fd95;
	}
	mov.f64 	%fd101, 0d4018000000000000;
	{
	.reg .b32 %temp; 
	mov.b64 	{%temp, %r26}, %fd101;
	}
	and.b32  	%r27, %r26, 2146435072;
	setp.eq.s32 	%p7, %r27, 1073741824;
	abs.f64 	%fd6, %fd95;
	setp.lt.s32 	%p9, %r25, 0;
	and.pred  	%p1, %p9, %p7;
	selp.b32 	%r28, %r25, 0, %p7;
	setp.lt.s32 	%p10, %r26, 0;
	or.b32  	%r29, %r28, 2146435072;
	selp.b32 	%r30, %r29, %r28, %p10;
	mov.b32 	%r31, 0;
	mov.b64 	%fd7, {%r31, %r30};
	add.f64 	%fd102, %fd95, 0d4018000000000000;
	{
	.reg .b32 %temp; 
	mov.b64 	{%temp, %r32}, %fd102;
	}
	and.b32  	%r2, %r32, 2146435072;
	selp.b32 	%r33, 0, 2146435072, %p10;
	and.b32  	%r34, %r26, 2147483647;
	setp.ne.s32 	%p11, %r34, 1071644672;
	and.pred  	%p12, %p7, %p11;
	or.b32  	%r35, %r33, -2147483648;
	selp.b32 	%r36, %r35, %r33, %p12;
	selp.b32 	%r37, %r36, %r33, %p9;
	mov.b64 	%fd8, {%r31, %r37};
	add.rn.f64 	%fd9, %fd95, %fd101;
	mov.f64 	%fd103, 0d4000000000000000;
	{
	.reg .b32 %temp; 
	mov.b64 	{%temp, %r3}, %fd103;
	}
	and.b32  	%r4, %r3, 2146435072;
	setp.eq.s32 	%p14, %r4, 1062207488;
	setp.lt.s32 	%p15, %r3, 0;
	selp.b32 	%r5, 0, 2146435072, %p15;
	and.b32  	%r38, %r3, 2147483647;
	setp.ne.s32 	%p16, %r38, 1071644672;
	and.pred  	%p2, %p14, %p16;
	div.rn.f64 	%fd10, %fd97, %fd96;
	add.s64 	%rd5, %rd43, %rd44;
	neg.s32 	%r74, %r19;
	add.s64 	%rd57, %rd2, 8;
	add.s64 	%rd56, %rd43, 16;
	cvta.to.global.u64 	%rd60, %rd31;
	mov.f64 	%fd248, 0d0000000000000000;
	mov.f64 	%fd247, %fd248;
	mov.f64 	%fd246, %fd248;
	mov.f64 	%fd245, %fd248;
	mov.f64 	%fd244, %fd248;
	mov.f64 	%fd243, %fd248;
$L__BB2_3:
	ld.global.f64 	%fd104, [%rd57+-8];
	sub.f64 	%fd33, %fd104, %fd2;
	ld.global.f64 	%fd105, [%rd57];
	sub.f64 	%fd34, %fd105, %fd3;
	ld.global.f64 	%fd106, [%rd57+8];
	sub.f64 	%fd35, %fd106, %fd4;
	mul.f64 	%fd107, %fd34, %fd34;
	fma.rn.f64 	%fd108, %fd33, %fd33, %fd107;
	fma.rn.f64 	%fd36, %fd35, %fd35, %fd108;
	sqrt.rn.f64 	%fd37, %fd36;
	setp.geu.f64 	%p17, %fd37, %fd95;
	@%p17 bra 	$L__BB2_22;
	setp.leu.f64 	%p18, %fd36, 0d0000000000000000;
	setp.gtu.f64 	%p19, %fd36, %fd5;
	mov.f64 	%fd239, 0d0000000000000000;
	or.pred  	%p20, %p18, %p19;
	mov.f64 	%fd240, %fd239;
	mov.f64 	%fd241, %fd239;
	@%p20 bra 	$L__BB2_19;
	setp.lt.s32 	%p21, %r3, 0;
	setp.eq.s32 	%p22, %r4, 1062207488;
	sub.f64 	%fd38, %fd95, %fd37;
	{
	.reg .b32 %temp; 
	mov.b64 	{%temp, %r14}, %fd38;
	}
	abs.f64 	%fd39, %fd38;
	{ // callseq 10, 0
	.param .b64 param0;
	st.param.f64 	[param0], %fd39;
	.param .b64 param1;
	st.param.f64 	[param1], 0d4000000000000000;
	.param .b64 retval0;
	call.uni (retval0), 
	__internal_accurate_pow, 
	(
	param0, 
	param1
	);
	ld.param.f64 	%fd110, [retval0];
	} // callseq 10
	setp.lt.s32 	%p24, %r14, 0;
	neg.f64 	%fd112, %fd110;
	selp.f64 	%fd113, %fd112, %fd110, %p22;
	selp.f64 	%fd114, %fd113, %fd110, %p24;
	setp.eq.f64 	%p25, %fd38, 0d0000000000000000;
	selp.b32 	%r39, %r14, 0, %p22;
	or.b32  	%r40, %r39, 2146435072;
	selp.b32 	%r41, %r40, %r39, %p21;
	mov.b32 	%r42, 0;
	mov.b64 	%fd115, {%r42, %r41};
	selp.f64 	%fd238, %fd115, %fd114, %p25;
	add.f64 	%fd116, %fd38, 0d4000000000000000;
	{
	.reg .b32 %temp; 
	mov.b64 	{%temp, %r43}, %fd116;
	}
	and.b32  	%r44, %r43, 2146435072;
	setp.ne.s32 	%p26, %r44, 2146435072;
	@%p26 bra 	$L__BB2_18;
	setp.num.f64 	%p27, %fd38, %fd38;
	@%p27 bra 	$L__BB2_16;
	mov.f64 	%fd117, 0d4000000000000000;
	add.rn.f64 	%fd238, %fd38, %fd117;
	bra.uni 	$L__BB2_18;
$L__BB2_8:
	add.f64 	%fd228, %fd245, 0d0000000000000000;
	add.f64 	%fd226, %fd243, 0d0000000000000000;
$L__BB2_9:
	setp.lt.s32 	%p45, %r20, 1;
	mov.f64 	%fd256, 0d0000000000000000;
	mov.f64 	%fd257, %fd256;
	mov.f64 	%fd258, %fd256;
	@%p45 bra 	$L__BB2_28;
	ld.param.u64 	%rd55, [_Z15calculateForcesiPdS_S_S_S_S_ddddS_S_S_S_S_id_param_15];
	ld.param.u64 	%rd54, [_Z15calculateForcesiPdS_S_S_S_S_ddddS_S_S_S_S_id_param_14];
	ld.param.u64 	%rd53, [_Z15calculateForcesiPdS_S_S_S_S_ddddS_S_S_S_S_id_param_11];
	mul.lo.s32 	%r49, %r1, 3;
	mul.wide.s32 	%rd46, %r49, 8;
	add.s64 	%rd47, %rd2, %rd46;
	ld.global.f64 	%fd19, [%rd47];
	ld.global.f64 	%fd20, [%rd47+8];
	ld.global.f64 	%fd21, [%rd47+16];
	mul.f64 	%fd22, %fd95, %fd95;
	{
	.reg .b32 %temp; 
	mov.b64 	{%temp, %r50}, %fd95;
	}
	mov.f64 	%fd176, 0d4018000000000000;
	{
	.reg .b32 %temp; 
	mov.b64 	{%temp, %r51}, %fd176;
	}
	and.b32  	%r52, %r51, 2146435072;
	setp.eq.s32 	%p46, %r52, 1073741824;
	abs.f64 	%fd23, %fd95;
	setp.lt.s32 	%p48, %r50, 0;
	and.pred  	%p3, %p48, %p46;
	selp.b32 	%r53, %r50, 0, %p46;
	setp.lt.s32 	%p49, %r51, 0;
	or.b32  	%r54, %r53, 2146435072;
	selp.b32 	%r55, %r54, %r53, %p49;
	mov.b32 	%r56, 0;
	mov.b64 	%fd24, {%r56, %r55};
	add.f64 	%fd177, %fd95, 0d4018000000000000;
	{
	.reg .b32 %temp; 
	mov.b64 	{%temp, %r57}, %fd177;
	}
	and.b32  	%r7, %r57, 2146435072;
	selp.b32 	%r58, 0, 2146435072, %p49;
	and.b32  	%r59, %r51, 2147483647;
	setp.ne.s32 	%p50, %r59, 1071644672;
	and.pred  	%p51, %p46, %p50;
	or.b32  	%r60, %r58, -2147483648;
	selp.b32 	%r61, %r60, %r58, %p51;
	selp.b32 	%r62, %r61, %r58, %p48;
	mov.b64 	%fd25, {%r56, %r62};
	add.rn.f64 	%fd26, %fd95, %fd176;
	mov.f64 	%fd178, 0d4000000000000000;
	{
	.reg .b32 %temp; 
	mov.b64 	{%temp, %r8}, %fd178;
	}
	and.b32  	%r9, %r8, 2146435072;
	setp.eq.s32 	%p53, %r9, 1062207488;
	setp.lt.s32 	%p54, %r8, 0;
	selp.b32 	%r10, 0, 2146435072, %p54;
	and.b32  	%r63, %r8, 2147483647;
	setp.ne.s32 	%p55, %r63, 1071644672;
	and.pred  	%p4, %p53, %p55;
	or.b32  	%r11, %r10, -2147483648;
	neg.s32 	%r75, %r20;
	cvta.to.global.u64 	%rd48, %rd35;
	add.s64 	%rd61, %rd48, 8;
	cvta.to.global.u64 	%rd62, %rd55;
	cvta.to.global.u64 	%rd63, %rd54;
	cvta.to.global.u64 	%rd64, %rd53;
	mov.f64 	%fd258, 0d0000000000000000;
	selp.b32 	%r70, %r11, %r10, %p4;
	mov.f64 	%fd257, %fd258;
	mov.f64 	%fd256, %fd258;
$L__BB2_11:
	ld.global.f64 	%fd179, [%rd61+-8];
	sub.f64 	%fd69, %fd179, %fd19;
	ld.global.f64 	%fd180, [%rd61];
	sub.f64 	%fd70, %fd180, %fd20;
	ld.global.f64 	%fd181, [%rd61+8];
	sub.f64 	%fd71, %fd181, %fd21;
	mul.f64 	%fd182, %fd70, %fd70;
	fma.rn.f64 	%fd183, %fd69, %fd69, %fd182;
	fma.rn.f64 	%fd72, %fd71, %fd71, %fd183;
	sqrt.rn.f64 	%fd73, %fd72;
	setp.geu.f64 	%p56, %fd73, %fd95;
	@%p56 bra 	$L__BB2_27;
	setp.leu.f64 	%p57, %fd72, 0d0000000000000000;
	setp.gtu.f64 	%p58, %fd72, %fd22;
	mov.f64 	%fd253, 0d0000000000000000;
	or.pred  	%p59, %p57, %p58;
	mov.f64 	%fd254, %fd253;
	mov.f64 	%fd255, %fd253;
	@%p59 bra 	$L__BB2_26;
	sub.f64 	%fd74, %fd95, %fd73;
	{
	.reg .b32 %temp; 
	mov.b64 	{%temp, %r17}, %fd74;
	}
	abs.f64 	%fd75, %fd74;
	{ // callseq 13, 0
	.param .b64 param0;
	st.param.f64 	[param0], %fd75;
	.param .b64 param1;
	st.param.f64 	[param1], 0d4000000000000000;
	.param .b64 retval0;
	call.uni (retval0), 
	__internal_accurate_pow, 
	(
	param0, 
	param1
	);
	ld.param.f64 	%fd185, [retval0];
	} // callseq 13
	setp.lt.s32 	%p63, %r17, 0;
	neg.f64 	%fd187, %fd185;
	selp.f64 	%fd188, %fd187, %fd185, %p53;
	selp.f64 	%fd189, %fd188, %fd185, %p63;
	setp.eq.f64 	%p64, %fd74, 0d0000000000000000;
	selp.b32 	%r64, %r17, 0, %p53;
	or.b32  	%r65, %r64, 2146435072;
	selp.b32 	%r66, %r65, %r64, %p54;
	mov.b32 	%r67, 0;
	mov.b64 	%fd190, {%r67, %r66};
	selp.f64 	%fd252, %fd190, %fd189, %p64;
	add.f64 	%fd191, %fd74, 0d4000000000000000;
	{
	.reg .b32 %temp; 
	mov.b64 	{%temp, %r68}, %fd191;
	}
	and.b32  	%r69, %r68, 2146435072;
	setp.ne.s32 	%p65, %r69, 2146435072;
	@%p65 bra 	$L__BB2_25;
	setp.num.f64 	%p66, %fd74, %fd74;
	@%p66 bra 	$L__BB2_23;
	mov.f64 	%fd192, 0d4000000000000000;
	add.rn.f64 	%fd252, %fd74, %fd192;
	bra.uni 	$L__BB2_25;
$L__BB2_16:
	setp.neu.f64 	%p28, %fd39, 0d7FF0000000000000;
	@%p28 bra 	$L__BB2_18;
	or.b32  	%r45, %r5, -2147483648;
	selp.b32 	%r46, %r45, %r5, %p2;
	selp.b32 	%r47, %r46, %r5, %p24;
	mov.b32 	%r48, 0;
	mov.b64 	%fd238, {%r48, %r47};
$L__BB2_18:
	{ // callseq 11, 0
	.param .b64 param0;
	st.param.f64 	[param0], %fd6;
	.param .b64 param1;
	st.param.f64 	[param1], 0d4018000000000000;
	.param .b64 retval0;
	call.uni (retval0), 
	__internal_accurate_pow, 
	(
	param0, 
	param1
	);
	ld.param.f64 	%fd118, [retval0];
	} // callseq 11
	neg.f64 	%fd120, %fd118;
	selp.f64 	%fd121, %fd120, %fd118, %p1;
	setp.eq.f64 	%p30, %fd95, 0d0000000000000000;
	selp.f64 	%fd122, %fd7, %fd121, %p30;
	setp.eq.f64 	%p31, %fd38, 0d3FF0000000000000;
	selp.f64 	%fd123, 0d3FF0000000000000, %fd238, %p31;
	setp.nan.f64 	%p32, %fd95, %fd95;
	selp.f64 	%fd124, %fd9, %fd122, %p32;
	setp.neu.f64 	%p33, %fd6, 0d7FF0000000000000;
	selp.f64 	%fd125, %fd124, %fd8, %p33;
	setp.eq.s32 	%p34, %r2, 2146435072;
	selp.f64 	%fd126, %fd125, %fd122, %p34;
	mul.f64 	%fd127, %fd126, 0d4008000000000000;
	mov.f64 	%fd128, 0dC046800000000000;
	div.rn.f64 	%fd129, %fd128, %fd127;
	setp.eq.f64 	%p35, %fd95, 0d3FF0000000000000;
	selp.f64 	%fd130, 0dC02E000000000000, %fd129, %p35;
	mul.f64 	%fd131, %fd130, %fd123;
	div.rn.f64 	%fd132, %fd131, %fd37;
	mul.f64 	%fd239, %fd33, %fd132;
	mul.f64 	%fd240, %fd34, %fd132;
	mul.f64 	%fd241, %fd35, %fd132;
$L__BB2_19:
	ld.global.f64 	%fd134, [%rd4];
	ld.global.f64 	%fd135, [%rd58];
	sub.f64 	%fd136, %fd134, %fd135;
	ld.global.f64 	%fd50, [%rd59];
	fma.rn.f64 	%fd137, %fd50, 0d4000000000000000, 0d3F847AE147AE147B;
	neg.f64 	%fd138, %fd136;
	div.rn.f64 	%fd139, %fd138, %fd137;
	ld.global.f64 	%fd51, [%rd60];
	mul.f64 	%fd140, %fd51, %fd139;
	fma.rn.f64 	%fd245, %fd239, %fd140, %fd245;
	fma.rn.f64 	%fd244, %fd240, %fd140, %fd244;
	fma.rn.f64 	%fd243, %fd241, %fd140, %fd243;
	setp.ltu.f64 	%p36, %fd36, 0d0000000000000000;
	setp.gtu.f64 	%p37, %fd37, %fd95;
	mov.f64 	%fd242, 0d0000000000000000;
	or.pred  	%p38, %p36, %p37;
	@%p38 bra 	$L__BB2_21;
	setp.eq.f64 	%p39, %fd95, 0d3FF0000000000000;
	setp.neu.f64 	%p40, %fd6, 0d7FF0000000000000;
	setp.nan.f64 	%p41, %fd95, %fd95;
	setp.eq.s32 	%p42, %r2, 2146435072;
	setp.eq.f64 	%p43, %fd95, 0d0000000000000000;
	{ // callseq 12, 0
	.param .b64 param0;
	st.param.f64 	[param0], %fd6;
	.param .b64 param1;
	st.param.f64 	[param1], 0d4018000000000000;
	.param .b64 retval0;
	call.uni (retval0), 
	__internal_accurate_pow, 
	(
	param0, 
	param1
	);
	ld.param.f64 	%fd141, [retval0];
	} // callseq 12
	neg.f64 	%fd143, %fd141;
	selp.f64 	%fd144, %fd143, %fd141, %p1;
	selp.f64 	%fd145, %fd7, %fd144, %p43;
	selp.f64 	%fd146, %fd9, %fd145, %p41;
	selp.f64 	%fd147, %fd146, %fd8, %p40;
	selp.f64 	%fd148, %fd147, %fd145, %p42;
	mul.f64 	%fd149, %fd148, 0d4008000000000000;
	mov.f64 	%fd150, 0d4046800000000000;
	div.rn.f64 	%fd151, %fd150, %fd149;
	selp.f64 	%fd152, 0d402E000000000000, %fd151, %p39;
	sub.f64 	%fd153, %fd95, %fd37;
	mul.f64 	%fd242, %fd153, %fd152;
$L__BB2_21:
	mul.f64 	%fd154, %fd10, %fd242;
	ld.global.f64 	%fd155, [%rd56+-16];
	ld.global.f64 	%fd156, [%rd5];
	sub.f64 	%fd157, %fd155, %fd156;
	mul.f64 	%fd158, %fd51, %fd157;
	mul.f64 	%fd159, %fd154, %fd158;
	add.f64 	%fd160, %fd50, 0d3F847AE147AE147B;
	div.rn.f64 	%fd161, %fd159, %fd160;
	add.f64 	%fd248, %fd248, %fd161;
	ld.global.f64 	%fd162, [%rd56+-8];
	ld.global.f64 	%fd163, [%rd5+8];
	sub.f64 	%fd164, %fd162, %fd163;
	mul.f64 	%fd165, %fd51, %fd164;
	mul.f64 	%fd166, %fd154, %fd165;
	div.rn.f64 	%fd167, %fd166, %fd160;
	add.f64 	%fd247, %fd247, %fd167;
	ld.global.f64 	%fd168, [%rd56];
	ld.global.f64 	%fd169, [%rd5+16];
	sub.f64 	%fd170, %fd168, %fd169;
	mul.f64 	%fd171, %fd51, %fd170;
	mul.f64 	%fd172, %fd154, %fd171;
	div.rn.f64 	%fd173, %fd172, %fd160;
	add.f64 	%fd246, %fd246, %fd173;
$L__BB2_22:
	add.s32 	%r74, %r74, 1;
	setp.eq.s32 	%p44, %r74, 0;
	add.s64 	%rd60, %rd60, 8;
	add.s64 	%rd59, %rd59, 8;
	add.s64 	%rd58, %rd58, 8;
	add.s64 	%rd57, %rd57, 24;
	add.s64 	%rd56, %rd56, 24;
	@%p44 bra 	$L__BB2_8;
	bra.uni 	$L__BB2_3;
$L__BB2_23:
	setp.neu.f64 	%p67, %fd75, 0d7FF0000000000000;
	@%p67 bra 	$L__BB2_25;
	selp.b32 	%r71, %r70, %r10, %p63;
	mov.b32 	%r72, 0;
	mov.b64 	%fd252, {%r72, %r71};
$L__BB2_25:
	{ // callseq 14, 0
	.param .b64 param0;
	st.param.f64 	[param0], %fd23;
	.param .b64 param1;
	st.param.f64 	[param1], 0d4018000000000000;
	.param .b64 retval0;
	call.uni (retval0), 
	__internal_accurate_pow, 
	(
	param0, 
	param1
	);
	ld.param.f64 	%fd193, [retval0];
	} // callseq 14
	neg.f64 	%fd195, %fd193;
	selp.f64 	%fd196, %fd195, %fd193, %p3;
	setp.eq.f64 	%p69, %fd95, 0d0000000000000000;
	selp.f64 	%fd197, %fd24, %fd196, %p69;
	setp.eq.f64 	%p70, %fd74, 0d3FF0000000000000;
	selp.f64 	%fd198, 0d3FF0000000000000, %fd252, %p70;
	setp.nan.f64 	%p71, %fd95, %fd95;
	selp.f64 	%fd199, %fd26, %fd197, %p71;
	setp.neu.f64 	%p72, %fd23, 0d7FF0000000000000;
	selp.f64 	%fd200, %fd199, %fd25, %p72;
	setp.eq.s32 	%p73, %r7, 2146435072;
	selp.f64 	%fd201, %fd200, %fd197, %p73;
	mul.f64 	%fd202, %fd201, 0d4008000000000000;
	mov.f64 	%fd203, 0dC046800000000000;
	div.rn.f64 	%fd204, %fd203, %fd202;
	setp.eq.f64 	%p74, %fd95, 0d3FF0000000000000;
	selp.f64 	%fd205, 0dC02E000000000000, %fd204, %p74;
	mul.f64 	%fd206, %fd205, %fd198;
	div.rn.f64 	%fd207, %fd206, %fd73;
	mul.f64 	%fd253, %fd69, %fd207;
	mul.f64 	%fd254, %fd70, %fd207;
	mul.f64 	%fd255, %fd71, %fd207;
$L__BB2_26:
	ld.global.f64 	%fd208, [%rd4];
	ld.global.f64 	%fd209, [%rd62];
	sub.f64 	%fd210, %fd208, %fd209;
	ld.global.f64 	%fd211, [%rd63];
	fma.rn.f64 	%fd212, %fd211, 0d4000000000000000, 0d3F847AE147AE147B;
	neg.f64 	%fd213, %fd210;
	div.rn.f64 	%fd214, %fd213, %fd212;
	ld.global.f64 	%fd215, [%rd64];
	mul.f64 	%fd216, %fd215, %fd214;
	fma.rn.f64 	%fd258, %fd253, %fd216, %fd258;
	fma.rn.f64 	%fd257, %fd254, %fd216, %fd257;
	fma.rn.f64 	%fd256, %fd255, %fd216, %fd256;
$L__BB2_27:
	add.s32 	%r75, %r75, 1;
	setp.ne.s32 	%p75, %r75, 0;
	add.s64 	%rd64, %rd64, 8;
	add.s64 	%rd63, %rd63, 8;
	add.s64 	%rd62, %rd62, 8;
	add.s64 	%rd61, %rd61, 24;
	@%p75 bra 	$L__BB2_11;
$L__BB2_28:
	ld.param.f64 	%fd225, [_Z15calculateForcesiPdS_S_S_S_S_ddddS_S_S_S_S_id_param_10];
	ld.param.u64 	%rd52, [_Z15calculateForcesiPdS_S_S_S_S_ddddS_S_S_S_S_id_param_5];
	add.f64 	%fd217, %fd228, %fd248;
	add.f64 	%fd218, %fd217, %fd258;
	mul.lo.s32 	%r73, %r1, 3;
	cvta.to.global.u64 	%rd49, %rd52;
	mul.wide.s32 	%rd50, %r73, 8;
	add.s64 	%rd51, %rd49, %rd50;
	st.global.f64 	[%rd51], %fd218;
	mul.f64 	%fd219, %fd225, %fd1;
	sub.f64 	%fd220, %fd244, %fd219;
	add.f64 	%fd221, %fd220, %fd247;
	add.f64 	%fd222, %fd221, %fd257;
	st.global.f64 	[%rd51+8], %fd222;
	add.f64 	%fd223, %fd226, %fd246;
	add.f64 	%fd224, %fd223, %fd256;
	st.global.f64 	[%rd51+16], %fd224;
$L__BB2_29:
	ret;

}
	// .globl	_Z15updateParticlesiPdS_S_S_S_dS_d
.visible .entry _Z15updateParticlesiPdS_S_S_S_dS_d(
	.param .u32 _Z15updateParticlesiPdS_S_S_S_dS_d_param_0,
	.param .u64 .ptr .align 1 _Z15updateParticlesiPdS_S_S_S_dS_d_param_1,
	.param .u64 .ptr .align 1 _Z15updateParticlesiPdS_S_S_S_dS_d_param_2,
	.param .u64 .ptr .align 1 _Z15updateParticlesiPdS_S_S_S_dS_d_param_3,
	.param .u64 .ptr .align 1 _Z15updateParticlesiPdS_S_S_S_dS_d_param_4,
	.param .u64 .ptr .align 1 _Z15updateParticlesiPdS_S_S_S_dS_d_param_5,
	.param .f64 _Z15updateParticlesiPdS_S_S_S_dS_d_param_6,
	.param .u64 .ptr .align 1 _Z15updateParticlesiPdS_S_S_S_dS_d_param_7,
	.param .f64 _Z15updateParticlesiPdS_S_S_S_dS_d_param_8
)
{
	.reg .pred 	%p<2>;
	.reg .b32 	%r<7>;
	.reg .b64 	%rd<15>;
	.reg .b64 	%fd<23>;

	ld.param.u32 	%r2, [_Z15updateParticlesiPdS_S_S_S_dS_d_param_0];
	ld.param.u64 	%rd1, [_Z15updateParticlesiPdS_S_S_S_dS_d_param_1];
	ld.param.u64 	%rd2, [_Z15updateParticlesiPdS_S_S_S_dS_d_param_2];
	ld.param.u64 	%rd3, [_Z15updateParticlesiPdS_S_S_S_dS_d_param_3];
	ld.param.u64 	%rd4, [_Z15updateParticlesiPdS_S_S_S_dS_d_param_5];
	ld.param.f64 	%fd1, [_Z15updateParticlesiPdS_S_S_S_dS_d_param_6];
	mov.u32 	%r3, %ctaid.x;
	mov.u32 	%r4, %ntid.x;
	mov.u32 	%r5, %tid.x;
	mad.lo.s32 	%r1, %r3, %r4, %r5;
	setp.ge.s32 	%p1, %r1, %r2;
	@%p1 bra 	$L__BB3_2;
	cvta.to.global.u64 	%rd5, %rd3;
	cvta.to.global.u64 	%rd6, %rd4;
	cvta.to.global.u64 	%rd7, %rd2;
	cvta.to.global.u64 	%rd8, %rd1;
	mul.lo.s32 	%r6, %r1, 3;
	mul.wide.s32 	%rd9, %r6, 8;
	add.s64 	%rd10, %rd5, %rd9;
	ld.global.f64 	%fd2, [%rd10];
	mul.wide.s32 	%rd11, %r1, 8;
	add.s64 	%rd12, %rd6, %rd11;
	ld.global.f64 	%fd3, [%rd12];
	div.rn.f64 	%fd4, %fd2, %fd3;
	ld.global.f64 	%fd5, [%rd10+8];
	div.rn.f64 	%fd6, %fd5, %fd3;
	ld.global.f64 	%fd7, [%rd10+16];
	div.rn.f64 	%fd8, %fd7, %fd3;
	add.s64 	%rd13, %rd7, %rd9;
	ld.global.f64 	%fd9, [%rd13];
	fma.rn.f64 	%fd10, %fd1, %fd4, %fd9;
	st.global.f64 	[%rd13], %fd10;
	ld.global.f64 	%fd11, [%rd13+8];
	fma.rn.f64 	%fd12, %fd1, %fd6, %fd11;
	st.global.f64 	[%rd13+8], %fd12;
	ld.global.f64 	%fd13, [%rd13+16];
	fma.rn.f64 	%fd14, %fd1, %fd8, %fd13;
	st.global.f64 	[%rd13+16], %fd14;
	add.s64 	%rd14, %rd8, %rd9;
	ld.global.f64 	%fd15, [%rd14];
	fma.rn.f64 	%fd16, %fd1, %fd10, %fd15;
	st.global.f64 	[%rd14], %fd16;
	ld.global.f64 	%fd17, [%rd13+8];
	ld.global.f64 	%fd18, [%rd14+8];
	fma.rn.f64 	%fd19, %fd1, %fd17, %fd18;
	st.global.f64 	[%rd14+8], %fd19;
	ld.global.f64 	%fd20, [%rd13+16];
	ld.global.f64 	%fd21, [%rd14+16];
	fma.rn.f64 	%fd22, %fd1, %fd20, %fd21;
	st.global.f64 	[%rd14+16], %fd22;
$L__BB3_2:
	ret;

}
.func  (.param .b64 func_retval0) __internal_accurate_pow(
	.param .b64 __internal_accurate_pow_param_0,
	.param .b64 __internal_accurate_pow_param_1
)
{
	.reg .pred 	%p<8>;
	.reg .b32 	%r<49>;
	.reg .b32 	%f<3>;
	.reg .b64 	%fd<109>;

	ld.param.f64 	%fd10, [__internal_accurate_pow_param_0];
	ld.param.f64 	%fd11, [__internal_accurate_pow_param_1];
	{
	.reg .b32 %temp; 
	mov.b64 	{%temp, %r46}, %fd10;
	}
	{
	.reg .b32 %temp; 
	mov.b64 	{%r45, %temp}, %fd10;
	}
	shr.u32 	%r47, %r46, 20;
	setp.gt.u32 	%p1, %r46, 1048575;
	@%p1 bra 	$L__BB4_2;
	mul.f64 	%fd12, %fd10, 0d4350000000000000;
	{
	.reg .b32 %temp; 
	mov.b64 	{%temp, %r46}, %fd12;
	}
	{
	.reg .b32 %temp; 
	mov.b64 	{%r45, %temp}, %fd12;
	}
	shr.u32 	%r16, %r46, 20;
	add.s32 	%r47, %r16, -54;
$L__BB4_2:
	add.s32 	%r48, %r47, -1023;
	and.b32  	%r17, %r46, -2146435073;
	or.b32  	%r18, %r17, 1072693248;
	mov.b64 	%fd107, {%r45, %r18};
	setp.lt.u32 	%p2, %r18, 1073127583;
	@%p2 bra 	$L__BB4_4;
	{
	.reg .b32 %temp; 
	mov.b64 	{%r19, %temp}, %fd107;
	}
	{
	.reg .b32 %temp; 
	mov.b64 	{%temp, %r20}, %fd107;
	}
	add.s32 	%r21, %r20, -1048576;
	mov.b64 	%fd107, {%r19, %r21};
	add.s32 	%r48, %r47, -1022;
$L__BB4_4:
	add.f64 	%fd13, %fd107, 0dBFF0000000000000;
	add.f64 	%fd14, %fd107, 0d3FF0000000000000;
	rcp.approx.ftz.f64 	%fd15, %fd14;
	neg.f64 	%fd16, %fd14;
	fma.rn.f64 	%fd17, %fd16, %fd15, 0d3FF0000000000000;
	fma.rn.f64 	%fd18, %fd17, %fd17, %fd17;
	fma.rn.f64 	%fd19, %fd18, %fd15, %fd15;
	mul.f64 	%fd20, %fd13, %fd19;
	fma.rn.f64 	%fd21, %fd13, %fd19, %fd20;
	mul.f64 	%fd22, %fd21, %fd21;
	fma.rn.f64 	%fd23, %fd22, 0d3EB0F5FF7D2CAFE2, 0d3ED0F5D241AD3B5A;
	fma.rn.f64 	%fd24, %fd23, %fd22, 0d3EF3B20A75488A3F;
	fma.rn.f64 	%fd25, %fd24, %fd22, 0d3F1745CDE4FAECD5;
	fma.rn.f64 	%fd26, %fd25, %fd22, 0d3F3C71C7258A578B;
	fma.rn.f64 	%fd27, %fd26, %fd22, 0d3F6249249242B910;
	fma.rn.f64 	%fd28, %fd27, %fd22, 0d3F89999999999DFB;
	sub.f64 	%fd29, %fd13, %fd21;
	add.f64 	%fd30, %fd29, %fd29;
	neg.f64 	%fd31, %fd21;
	fma.rn.f64 	%fd32, %fd31, %fd13, %fd30;
	mul.f64 	%fd33, %fd19, %fd32;
	fma.rn.f64 	%fd34, %fd22, %fd28, 0d3FB5555555555555;
	mov.f64 	%fd35, 0d3FB5555555555555;
	sub.f64 	%fd36, %fd35, %fd34;
	fma.rn.f64 	%fd37, %fd22, %fd28, %fd36;
	add.f64 	%fd38, %fd37, 0dBC46A4CB00B9E7B0;
	add.f64 	%fd39, %fd34, %fd38;
	sub.f64 	%fd40, %fd34, %fd39;
	add.f64 	%fd41, %fd38, %fd40;
	mul.rn.f64 	%fd42, %fd21, %fd21;
	neg.f64 	%fd43, %fd42;
	fma.rn.f64 	%fd44, %fd21, %fd21, %fd43;
	{
	.reg .b32 %temp; 
	mov.b64 	{%r22, %temp}, %fd33;
	}
	{
	.reg .b32 %temp; 
	mov.b64 	{%temp, %r23}, %fd33;
	}
	add.s32 	%r24, %r23, 1048576;
	mov.b64 	%fd45, {%r22, %r24};
	fma.rn.f64 	%fd46, %fd21, %fd45, %fd44;
	mul.rn.f64 	%fd47, %fd42, %fd21;
	neg.f64 	%fd48, %fd47;
	fma.rn.f64 	%fd49, %fd42, %fd21, %fd48;
	fma.rn.f64 	%fd50, %fd42, %fd33, %fd49;
	fma.rn.f64 	%fd51, %fd46, %fd21, %fd50;
	mul.rn.f64 	%fd52, %fd39, %fd47;
	neg.f64 	%fd53, %fd52;
	fma.rn.f64 	%fd54, %fd39, %fd47, %fd53;
	fma.rn.f64 	%fd55, %fd39, %fd51, %fd54;
	fma.rn.f64 	%fd56, %fd41, %fd47, %fd55;
	add.f64 	%fd57, %fd52, %fd56;
	sub.f64 	%fd58, %fd52, %fd57;
	add.f64 	%fd59, %fd56, %fd58;
	add.f64 	%fd60, %fd21, %fd57;
	sub.f64 	%fd61, %fd21, %fd60;
	add.f64 	%fd62, %fd57, %fd61;
	add.f64 	%fd63, %fd59, %fd62;
	add.f64 	%fd64, %fd33, %fd63;
	add.f64 	%fd65, %fd60, %fd64;
	sub.f64 	%fd66, %fd60, %fd65;
	add.f64 	%fd67, %fd64, %fd66;
	xor.b32  	%r25, %r48, -2147483648;
	mov.b32 	%r26, 1127219200;
	mov.b64 	%fd68, {%r25, %r26};
	mov.b32 	%r27, -2147483648;
	mov.b64 	%fd69, {%r27, %r26};
	sub.f64 	%fd70, %fd68, %fd69;
	fma.rn.f64 	%fd71, %fd70, 0d3FE62E42FEFA39EF, %fd65;
	fma.rn.f64 	%fd72, %fd70, 0dBFE62E42FEFA39EF, %fd71;
	sub.f64 	%fd73, %fd72, %fd65;
	sub.f64 	%fd74, %fd67, %fd73;
	fma.rn.f64 	%fd75, %fd70, 0d3C7ABC9E3B39803F, %fd74;
	add.f64 	%fd76, %fd71, %fd75;
	sub.f64 	%fd77, %fd71, %fd76;
	add.f64 	%fd78, %fd75, %fd77;
	{
	.reg .b32 %temp; 
	mov.b64 	{%temp, %r28}, %fd11;
	}
	{
	.reg .b32 %temp; 
	mov.b64 	{%r29, %temp}, %fd11;
	}
	shl.b32 	%r30, %r28, 1;
	setp.gt.u32 	%p3, %r30, -33554433;
	and.b32  	%r31, %r28, -15728641;
	selp.b32 	%r32, %r31, %r28, %p3;
	mov.b64 	%fd79, {%r29, %r32};
	mul.rn.f64 	%fd80, %fd76, %fd79;
	neg.f64 	%fd81, %fd80;
	fma.rn.f64 	%fd82, %fd76, %fd79, %fd81;
	fma.rn.f64 	%fd83, %fd78, %fd79, %fd82;
	add.f64 	%fd4, %fd80, %fd83;
	sub.f64 	%fd84, %fd80, %fd4;
	add.f64 	%fd5, %fd83, %fd84;
	fma.rn.f64 	%fd85, %fd4, 0d3FF71547652B82FE, 0d4338000000000000;
	{
	.reg .b32 %temp; 
	mov.b64 	{%r13, %temp}, %fd85;
	}
	mov.f64 	%fd86, 0dC338000000000000;
	add.rn.f64 	%fd87, %fd85, %fd86;
	fma.rn.f64 	%fd88, %fd87, 0dBFE62E42FEFA39EF, %fd4;
	fma.rn.f64 	%fd89, %fd87, 0dBC7ABC9E3B39803F, %fd88;
	fma.rn.f64 	%fd90, %fd89, 0d3E5ADE1569CE2BDF, 0d3E928AF3FCA213EA;
	fma.rn.f64 	%fd91, %fd90, %fd89, 0d3EC71DEE62401315;
	fma.rn.f64 	%fd92, %fd91, %fd89, 0d3EFA01997C89EB71;
	fma.rn.f64 	%fd93, %fd92, %fd89, 0d3F2A01A014761F65;
	fma.rn.f64 	%fd94, %fd93, %fd89, 0d3F56C16C1852B7AF;
	fma.rn.f64 	%fd95, %fd94, %fd89, 0d3F81111111122322;
	fma.rn.f64 	%fd96, %fd95, %fd89, 0d3FA55555555502A1;
	fma.rn.f64 	%fd97, %fd96, %fd89, 0d3FC5555555555511;
	fma.rn.f64 	%fd98, %fd97, %fd89, 0d3FE000000000000B;
	fma.rn.f64 	%fd99, %fd98, %fd89, 0d3FF0000000000000;
	fma.rn.f64 	%fd100, %fd99, %fd89, 0d3FF0000000000000;
	{
	.reg .b32 %temp; 
	mov.b64 	{%r14, %temp}, %fd100;
	}
	{
	.reg .b32 %temp; 
	mov.b64 	{%temp, %r15}, %fd100;
	}
	shl.b32 	%r33, %r13, 20;
	add.s32 	%r34, %r33, %r15;
	mov.b64 	%fd108, {%r14, %r34};
	{
	.reg .b32 %temp; 
	mov.b64 	{%temp, %r35}, %fd4;
	}
	mov.b32 	%f2, %r35;
	abs.f32 	%f1, %f2;
	setp.lt.f32 	%p4, %f1, 0f4086232B;
	@%p4 bra 	$L__BB4_7;
	setp.lt.f64 	%p5, %fd4, 0d0000000000000000;
	add.f64 	%fd101, %fd4, 0d7FF0000000000000;
	selp.f64 	%fd108, 0d0000000000000000, %fd101, %p5;
	setp.geu.f32 	%p6, %f1, 0f40874800;
	@%p6 bra 	$L__BB4_7;
	shr.u32 	%r36, %r13, 31;
	add.s32 	%r37, %r13, %r36;
	shr.s32 	%r38, %r37, 1;
	shl.b32 	%r39, %r38, 20;
	add.s32 	%r40, %r15, %r39;
	mov.b64 	%fd102, {%r14, %r40};
	sub.s32 	%r41, %r13, %r38;
	shl.b32 	%r42, %r41, 20;
	add.s32 	%r43, %r42, 1072693248;
	mov.b32 	%r44, 0;
	mov.b64 	%fd103, {%r44, %r43};
	mul.f64 	%fd108, %fd103, %fd102;
$L__BB4_7:
	abs.f64 	%fd104, %fd108;
	setp.eq.f64 	%p7, %fd104, 0d7FF0000000000000;
	fma.rn.f64 	%fd105, %fd108, %fd5, %fd108;
	selp.f64 	%fd106, %fd108, %fd105, %p7;
	st.param.f64 	[func_retval0], %fd106;
	ret;

}


// ===== COMPILED SASS (sm_100) =====

	.target	sm_100

	.elftype	@"ET_EXEC"


//--------------------- .note.nv.tkinfo           --------------------------
	.section	.note.nv.tkinfo,"",@"SHT_NOTE"
	.sectionflags	@"SHF_NOTE_NV_TKINFO"
	.tkinfo
        /*0018*/ 	.word	0x00000002
        /*0030*/ 	.string	""
        /*0030*/ 	.string	"ptxas"
        /*0030*/ 	.string	"Cuda compilation tools, release 13.0, V13.0.88"
        /*0030*/ 	.string	"Build cuda_13.0.r13.0/compiler.36424714_0"
        /*0030*/ 	.string	"-arch sm_100 -m 64 "



//--------------------- .note.nv.cuinfo           --------------------------
	.section	.note.nv.cuinfo,"",@"SHT_NOTE"
	.sectionflags	@"SHF_NOTE_NV_CUINFO"
        /*0018*/ 	.short	0x0002
        /*001a*/ 	.short	0x0064
        /*001c*/ 	.short	0x0082
	.zero		2


//--------------------- .nv.info                  --------------------------
	.section	.nv.info,"",@"SHT_CUDA_INFO"
	.align	4


	//----- nvinfo : EIATTR_REGCOUNT
	.align		4
        /*0000*/ 	.byte	0x04, 0x2f
        /*0002*/ 	.short	(.L_1 - .L_0)
	.align		4
.L_0:
        /*0004*/ 	.word	index@(_Z16calculateDensityiiPdS_S_S_S_S_dd)
        /*0008*/ 	.word	0x00000030


	//----- nvinfo : EIATTR_FRAME_SIZE
	.align		4
.L_1:
        /*000c*/ 	.byte	0x04, 0x11
        /*000e*/ 	.short	(.L_3 - .L_2)
	.align		4
.L_2:
        /*0010*/ 	.word	index@($_Z16calculateDensityiiPdS_S_S_S_S_dd$__internal_accurate_pow)
        /*0014*/ 	.word	0x00000000


	//----- nvinfo : EIATTR_FRAME_SIZE
	.align		4
.L_3:
        /*0018*/ 	.byte	0x04, 0x11
        /*001a*/ 	.short	(.L_5 - .L_4)
	.align		4
.L_4:
        /*001c*/ 	.word	index@($__internal_4_$__cuda_sm20_dsqrt_rn_f64_mediumpath_v1)
        /*0020*/ 	.word	0x00000000


	//----- nvinfo : EIATTR_FRAME_SIZE
	.align		4
.L_5:
        /*0024*/ 	.byte	0x04, 0x11
        /*0026*/ 	.short	(.L_7 - .L_6)
	.align		4
.L_6:
        /*0028*/ 	.word	index@($__internal_3_$__cuda_sm20_div_rn_f64_full)
        /*002c*/ 	.word	0x00000000


	//----- nvinfo : EIATTR_FRAME_SIZE
	.align		4
.L_7:
        /*0030*/ 	.byte	0x04, 0x11
        /*0032*/ 	.short	(.L_9 - .L_8)
	.align		4
.L_8:
        /*0034*/ 	.word	index@(_Z16calculateDensityiiPdS_S_S_S_S_dd)
        /*0038*/ 	.word	0x00000000


	//----- nvinfo : EIATTR_REGCOUNT
	.align		4
.L_9:
        /*003c*/ 	.byte	0x04, 0x2f
        /*003e*/ 	.short	(.L_11 - .L_10)
	.align		4
.L_10:
        /*0040*/ 	.word	index@(_Z17calculatePressureiiPdS_ddS_S_)
        /*0044*/ 	.word	0x0000000e


	//----- nvinfo : EIATTR_FRAME_SIZE
	.align		4
.L_11:
        /*0048*/ 	.byte	0x04, 0x11
        /*004a*/ 	.short	(.L_13 - .L_12)
	.align		4
.L_12:
        /*004c*/ 	.word	index@(_Z17calculatePressureiiPdS_ddS_S_)
        /*0050*/ 	.word	0x00000000


	//----- nvinfo : EIATTR_REGCOUNT
	.align		4
.L_13:
        /*0054*/ 	.byte	0x04, 0x2f
        /*0056*/ 	.short	(.L_15 - .L_14)
	.align		4
.L_14:
        /*0058*/ 	.word	index@(_Z15calculateForcesiPdS_S_S_S_S_ddddS_S_S_S_S_id)
        /*005c*/ 	.word	0x0000004c


	//----- nvinfo : EIATTR_FRAME_SIZE
	.align		4
.L_15:
        /*0060*/ 	.byte	0x04, 0x11
        /*0062*/ 	.short	(.L_17 - .L_16)
	.align		4
.L_16:
        /*0064*/ 	.word	index@($_Z15calculateForcesiPdS_S_S_S_S_ddddS_S_S_S_S_id$__internal_accurate_pow)
        /*0068*/ 	.word	0x00000000


	//----- nvinfo : EIATTR_FRAME_SIZE
	.align		4
.L_17:
        /*006c*/ 	.byte	0x04, 0x11
        /*006e*/ 	.short	(.L_19 - .L_18)
	.align		4
.L_18:
        /*0070*/ 	.word	index@($__internal_2_$__cuda_sm20_dsqrt_rn_f64_mediumpath_v1)
        /*0074*/ 	.word	0x00000000


	//----- nvinfo : EIATTR_FRAME_SIZE
	.align		4
.L_19:
        /*0078*/ 	.byte	0x04, 0x11
        /*007a*/ 	.short	(.L_21 - .L_20)
	.align		4
.L_20:
        /*007c*/ 	.word	index@($__internal_1_$__cuda_sm20_div_rn_f64_full)
        /*0080*/ 	.word	0x00000000


	//----- nvinfo : EIATTR_FRAME_SIZE
	.align		4
.L_21:
        /*0084*/ 	.byte	0x04, 0x11
        /*0086*/ 	.short	(.L_23 - .L_22)
	.align		4
.L_22:
        /*0088*/ 	.word	index@(_Z15calculateForcesiPdS_S_S_S_S_ddddS_S_S_S_S_id)
        /*008c*/ 	.word	0x00000000


	//----- nvinfo : EIATTR_REGCOUNT
	.align		4
.L_23:
        /*0090*/ 	.byte	0x04, 0x2f
        /*0092*/ 	.short	(.L_25 - .L_24)
	.align		4
.L_24:
        /*0094*/ 	.word	index@(_Z15updateParticlesiPdS_S_S_S_dS_d)
        /*0098*/ 	.word	0x00000020


	//----- nvinfo : EIATTR_FRAME_SIZE
	.align		4
.L_25:
        /*009c*/ 	.byte	0x04, 0x11
        /*009e*/ 	.short	(.L_27 - .L_26)
	.align		4
.L_26:
        /*00a0*/ 	.word	index@($__internal_0_$__cuda_sm20_div_rn_f64_full)
        /*00a4*/ 	.word	0x00000000


	//----- nvinfo : EIATTR_FRAME_SIZE
	.align		4
.L_27:
        /*00a8*/ 	.byte	0x04, 0x11
        /*00aa*/ 	.short	(.L_29 - .L_28)
	.align		4
.L_28:
        /*00ac*/ 	.word	index@(_Z15updateParticlesiPdS_S_S_S_dS_d)
        /*00b0*/ 	.word	0x00000000


	//----- nvinfo : EIATTR_MIN_STACK_SIZE
	.align		4
.L_29:
        /*00b4*/ 	.byte	0x04, 0x12
        /*00b6*/ 	.short	(.L_31 - .L_30)
	.align		4
.L_30:
        /*00b8*/ 	.word	index@(_Z15updateParticlesiPdS_S_S_S_dS_d)
        /*00bc*/ 	.word	0x00000000


	//----- nvinfo : EIATTR_MIN_STACK_SIZE
	.align		4
.L_31:
        /*00c0*/ 	.byte	0x04, 0x12
        /*00c2*/ 	.short	(.L_33 - .L_32)
	.align		4
.L_32:
        /*00c4*/ 	.word	index@(_Z15calculateForcesiPdS_S_S_S_S_ddddS_S_S_S_S_id)
        /*00c8*/ 	.word	0x00000000


	//----- nvinfo : EIATTR_MIN_STACK_SIZE
	.align		4
.L_33:
        /*00cc*/ 	.byte	0x04, 0x12
        /*00ce*/ 	.short	(.L_35 - .L_34)
	.align		4
.L_34:
        /*00d0*/ 	.word	index@(_Z17calculatePressureiiPdS_ddS_S_)
        /*00d4*/ 	.word	0x00000000


	//----- nvinfo : EIATTR_MIN_STACK_SIZE
	.align		4
.L_35:
        /*00d8*/ 	.byte	0x04, 0x12
        /*00da*/ 	.short	(.L_37 - .L_36)
	.align		4
.L_36:
        /*00dc*/ 	.word	index@(_Z16calculateDensityiiPdS_S_S_S_S_dd)
        /*00e0*/ 	.word	0x00000000
.L_37:


//--------------------- .nv.compat                --------------------------
	.section	.nv.compat,"",@"SHT_CUDA_COMPAT_INFO"
	.align	4
        /*0000*/ 	.byte	0x02, 0x09, 0x00, 0x00, 0x02, 0x02, 0x01, 0x00, 0x02, 0x05, 0x05, 0x00, 0x03, 0x07, 0x01, 0x01
        /*0010*/ 	.byte	0x02, 0x03, 0x00, 0x00, 0x02, 0x06, 0x01, 0x00, 0x04, 0x0b, 0x08, 0x00, 0x01, 0x00, 0x00, 0x00
        /*0020*/ 	.byte	0x00, 0x00, 0x00, 0x00


//--------------------- .nv.info._Z15updateParticlesiPdS_S_S_S_dS_d --------------------------
	.section	.nv.info._Z15updateParticlesiPdS_S_S_S_dS_d,"",@"SHT_CUDA_INFO"
	.sectionflags	@""
	.align	4


	//----- nvinfo : EIATTR_CUDA_API_VERSION
	.align		4
        /*0000*/ 	.byte	0x04, 0x37
        /*0002*/ 	.short	(.L_39 - .L_38)
.L_38:
        /*0004*/ 	.word	0x00000082


	//----- nvinfo : EIATTR_KPARAM_INFO
	.align		4
.L_39:
        /*0008*/ 	.byte	0x04, 0x17
        /*000a*/ 	.short	(.L_41 - .L_40)
.L_40:
        /*000c*/ 	.word	0x00000000
        /*0010*/ 	.short	0x0008
        /*0012*/ 	.short	0x0040
        /*0014*/ 	.byte	0x00, 0xf0, 0x21, 0x00


	//----- nvinfo : EIATTR_KPARAM_INFO
	.align		4
.L_41:
        /*0018*/ 	.byte	0x04, 0x17
        /*001a*/ 	.short	(.L_43 - .L_42)
.L_42:
        /*001c*/ 	.word	0x00000000
        /*0020*/ 	.short	0x0007
        /*0022*/ 	.short	0x0038
        /*0024*/ 	.byte	0x00, 0xf5, 0x21, 0x00


	//----- nvinfo : EIATTR_KPARAM_INFO
	.align		4
.L_43:
        /*0028*/ 	.byte	0x04, 0x17
        /*002a*/ 	.short	(.L_45 - .L_44)
.L_44:
        /*002c*/ 	.word	0x00000000
        /*0030*/ 	.short	0x0006
        /*0032*/ 	.short	0x0030
        /*0034*/ 	.byte	0x00, 0xf0, 0x21, 0x00


	//----- nvinfo : EIATTR_KPARAM_INFO
	.align		4
.L_45:
        /*0038*/ 	.byte	0x04, 0x17
        /*003a*/ 	.short	(.L_47 - .L_46)
.L_46:
        /*003c*/ 	.word	0x00000000
        /*0040*/ 	.short	0x0005
        /*0042*/ 	.short	0x0028
        /*0044*/ 	.byte	0x00, 0xf5, 0x21, 0x00


	//----- nvinfo : EIATTR_KPARAM_INFO
	.align		4
.L_47:
        /*0048*/ 	.byte	0x04, 0x17
        /*004a*/ 	.short	(.L_49 - .L_48)
.L_48:
        /*004c*/ 	.word	0x00000000
        /*0050*/ 	.short	0x0004
        /*0052*/ 	.short	0x0020
        /*0054*/ 	.byte	0x00, 0xf5, 0x21, 0x00


	//----- nvinfo : EIATTR_KPARAM_INFO
	.align		4
.L_49:
        /*0058*/ 	.byte	0x04, 0x17
        /*005a*/ 	.short	(.L_51 - .L_50)
.L_50:
        /*005c*/ 	.word	0x00000000
        /*0060*/ 	.short	0x0003
        /*0062*/ 	.short	0x0018
        /*0064*/ 	.byte	0x00, 0xf5, 0x21, 0x00


	//----- nvinfo : EIATTR_KPARAM_INFO
	.align		4
.L_51:
        /*0068*/ 	.byte	0x04, 0x17
        /*006a*/ 	.short	(.L_53 - .L_52)
.L_52:
        /*006c*/ 	.word	0x00000000
        /*0070*/ 	.short	0x0002
        /*0072*/ 	.short	0x0010
        /*0074*/ 	.byte	0x00, 0xf5, 0x21, 0x00


	//----- nvinfo : EIATTR_KPARAM_INFO
	.align		4
.L_53:
        /*0078*/ 	.byte	0x04, 0x17
        /*007a*/ 	.short	(.L_55 - .L_54)
.L_54:
        /*007c*/ 	.word	0x00000000
        /*0080*/ 	.short	0x0001
        /*0082*/ 	.short	0x0008
        /*0084*/ 	.byte	0x00, 0xf5, 0x21, 0x00


	//----- nvinfo : EIATTR_KPARAM_INFO
	.align		4
.L_55:
        /*0088*/ 	.byte	0x04, 0x17
        /*008a*/ 	.short	(.L_57 - .L_56)
.L_56:
        /*008c*/ 	.word	0x00000000
        /*0090*/ 	.short	0x0000
        /*0092*/ 	.short	0x0000
        /*0094*/ 	.byte	0x00, 0xf0, 0x11, 0x00


	//----- nvinfo : EIATTR_SPARSE_MMA_MASK
	.align		4
.L_57:
        /*0098*/ 	.byte	0x03, 0x50
        /*009a*/ 	.short	0x0000


	//----- nvinfo : EIATTR_MAXREG_COUNT
	.align		4
        /*009c*/ 	.byte	0x03, 0x1b
        /*009e*/ 	.short	0x00ff


	//----- nvinfo : EIATTR_MERCURY_ISA_VERSION
	.align		4
        /*00a0*/ 	.byte	0x03, 0x5f
        /*00a2*/ 	.short	0x0101


	//----- nvinfo : EIATTR_VRC_CTA_INIT_COUNT
	.align		4
        /*00a4*/ 	.byte	0x02, 0x4a
	.zero		1
	.zero		1


	//----- nvinfo : EIATTR_EXIT_INSTR_OFFSETS
	.align		4
        /*00a8*/ 	.byte	0x04, 0x1c
        /*00aa*/ 	.short	(.L_59 - .L_58)


	//   ....[0]....
.L_58:
        /*00ac*/ 	.word	0x00000070


	//   ....[1]....
        /*00b0*/ 	.word	0x00000710


	//----- nvinfo : EIATTR_CRS_STACK_SIZE
	.align		4
.L_59:
        /*00b4*/ 	.byte	0x04, 0x1e
        /*00b6*/ 	.short	(.L_61 - .L_60)
.L_60:
        /*00b8*/ 	.word	0x00000000


	//----- nvinfo : EIATTR_CBANK_PARAM_SIZE
	.align		4
.L_61:
        /*00bc*/ 	.byte	0x03, 0x19
        /*00be*/ 	.short	0x0048


	//----- nvinfo : EIATTR_PARAM_CBANK
	.align		4
        /*00c0*/ 	.byte	0x04, 0x0a
        /*00c2*/ 	.short	(.L_63 - .L_62)
	.align		4
.L_62:
        /*00c4*/ 	.word	index@(.nv.constant0._Z15updateParticlesiPdS_S_S_S_dS_d)
        /*00c8*/ 	.short	0x0380
        /*00ca*/ 	.short	0x0048


	//----- nvinfo : EIATTR_SW_WAR
	.align		4
.L_63:
        /*00cc*/ 	.byte	0x04, 0x36
        /*00ce*/ 	.short	(.L_65 - .L_64)
.L_64:
        /*00d0*/ 	.word	0x00000008
.L_65:


//--------------------- .nv.info._Z15calculateForcesiPdS_S_S_S_S_ddddS_S_S_S_S_id --------------------------
	.section	.nv.info._Z15calculateForcesiPdS_S_S_S_S_ddddS_S_S_S_S_id,"",@"SHT_CUDA_INFO"
	.sectionflags	@""
	.align	4


	//----- nvinfo : EIATTR_CUDA_API_VERSION
	.align		4
        /*0000*/ 	.byte	0x04, 0x37
        /*0002*/ 	.short	(.L_67 - .L_66)
.L_66:
        /*0004*/ 	.word	0x00000082


	//----- nvinfo : EIATTR_KPARAM_INFO
	.align		4
.L_67:
        /*0008*/ 	.byte	0x04, 0x17
        /*000a*/ 	.short	(.L_69 - .L_68)
.L_68:
        /*000c*/ 	.word	0x00000000
        /*0010*/ 	.short	0x0011
        /*0012*/ 	.short	0x0088
        /*0014*/ 	.byte	0x00, 0xf0, 0x21, 0x00


	//----- nvinfo : EIATTR_KPARAM_INFO
	.align		4
.L_69:
        /*0018*/ 	.byte	0x04, 0x17
        /*001a*/ 	.short	(.L_71 - .L_70)
.L_70:
        /*001c*/ 	.word	0x00000000
        /*0020*/ 	.short	0x0010
        /*0022*/ 	.short	0x0080
        /*0024*/ 	.byte	0x00, 0xf0, 0x11, 0x00


	//----- nvinfo : EIATTR_KPARAM_INFO
	.align		4
.L_71:
        /*0028*/ 	.byte	0x04, 0x17
        /*002a*/ 	.short	(.L_73 - .L_72)
.L_72:
        /*002c*/ 	.word	0x00000000
        /*0030*/ 	.short	0x000f
        /*0032*/ 	.short	0x0078
        /*0034*/ 	.byte	0x00, 0xf5, 0x21, 0x00


	//----- nvinfo : EIATTR_KPARAM_INFO
	.align		4
.L_73:
        /*0038*/ 	.byte	0x04, 0x17
        /*003a*/ 	.short	(.L_75 - .L_74)
.L_74:
        /*003c*/ 	.word	0x00000000
        /*0040*/ 	.short	0x000e
        /*0042*/ 	.short	0x0070
        /*0044*/ 	.byte	0x00, 0xf5, 0x21, 0x00


	//----- nvinfo : EIATTR_KPARAM_INFO
	.align		4
.L_75:
        /*0048*/ 	.byte	0x04, 0x17
        /*004a*/ 	.short	(.L_77 - .L_76)
.L_76:
        /*004c*/ 	.word	0x00000000
        /*0050*/ 	.short	0x000d
        /*0052*/ 	.short	0x0068
        /*0054*/ 	.byte	0x00, 0xf5, 0x21, 0x00


	//----- nvinfo : EIATTR_KPARAM_INFO
	.align		4
.L_77:
        /*0058*/ 	.byte	0x04, 0x17
        /*005a*/ 	.short	(.L_79 - .L_78)
.L_78:
        /*005c*/ 	.word	0x00000000
        /*0060*/ 	.short	0x000c
        /*0062*/ 	.short	0x0060
        /*0064*/ 	.byte	0x00, 0xf5, 0x21, 0x00


	//----- nvinfo : EIATTR_KPARAM_INFO
	.align		4
.L_79:
        /*0068*/ 	.byte	0x04, 0x17
        /*006a*/ 	.short	(.L_81 - .L_80)
.L_80:
        /*006c*/ 	.word	0x00000000
        /*0070*/ 	.short	0x000b
        /*0072*/ 	.short	0x0058
        /*0074*/ 	.byte	0x00, 0xf5, 0x21, 0x00


	//----- nvinfo : EIATTR_KPARAM_INFO
	.align		4
.L_81:
        /*0078*/ 	.byte	0x04, 0x17
        /*007a*/ 	.short	(.L_83 - .L_82)
.L_82:
        /*007c*/ 	.word	0x00000000
        /*0080*/ 	.short	0x000a
        /*0082*/ 	.short	0x0050
        /*0084*/ 	.byte	0x00, 0xf0, 0x21, 0x00


	//----- nvinfo : EIATTR_KPARAM_INFO
	.align		4
.L_83:
        /*0088*/ 	.byte	0x04, 0x17
        /*008a*/ 	.short	(.L_85 - .L_84)
.L_84:
        /*008c*/ 	.word	0x00000000
        /*0090*/ 	.short	0x0009
        /*0092*/ 	.short	0x0048
        /*0094*/ 	.byte	0x00, 0xf0, 0x21, 0x00


	//----- nvinfo : EIATTR_KPARAM_INFO
	.align		4
.L_85:
        /*0098*/ 	.byte	0x04, 0x17
        /*009a*/ 	.short	(.L_87 - .L_86)
.L_86:
        /*009c*/ 	.word	0x00000000
        /*00a0*/ 	.short	0x0008
        /*00a2*/ 	.short	0x0040
        /*00a4*/ 	.byte	0x00, 0xf0, 0x21, 0x00


	//----- nvinfo : EIATTR_KPARAM_INFO
	.align		4
.L_87:
        /*00a8*/ 	.byte	0x04, 0x17
        /*00aa*/ 	.short	(.L_89 - .L_88)
.L_88:
        /*00ac*/ 	.word	0x00000000
        /*00b0*/ 	.short	0x0007
        /*00b2*/ 	.short	0x0038
        /*00b4*/ 	.byte	0x00, 0xf0, 0x21, 0x00


	//----- nvinfo : EIATTR_KPARAM_INFO
	.align		4
.L_89:
        /*00b8*/ 	.byte	0x04, 0x17
        /*00ba*/ 	.short	(.L_91 - .L_90)
.L_90:
        /*00bc*/ 	.word	0x00000000
        /*00c0*/ 	.short	0x0006
        /*00c2*/ 	.short	0x0030
        /*00c4*/ 	.byte	0x00, 0xf5, 0x21, 0x00


	//----- nvinfo : EIATTR_KPARAM_INFO
	.align		4
.L_91:
        /*00c8*/ 	.byte	0x04, 0x17
        /*00ca*/ 	.short	(.L_93 - .L_92)
.L_92:
        /*00cc*/ 	.word	0x00000000
        /*00d0*/ 	.short	0x0005
        /*00d2*/ 	.short	0x0028
        /*00d4*/ 	.byte	0x00, 0xf5, 0x21, 0x00


	//----- nvinfo : EIATTR_KPARAM_INFO
	.align		4
.L_93:
        /*00d8*/ 	.byte	0x04, 0x17
        /*00da*/ 	.short	(.L_95 - .L_94)
.L_94:
        /*00dc*/ 	.word	0x00000000
        /*00e0*/ 	.short	0x0004
        /*00e2*/ 	.short	0x0020
        /*00e4*/ 	.byte	0x00, 0xf5, 0x21, 0x00


	//----- nvinfo : EIATTR_KPARAM_INFO
	.align		4
.L_95:
        /*00e8*/ 	.byte	0x04, 0x17
        /*00ea*/ 	.short	(.L_97 - .L_96)
.L_96:
        /*00ec*/ 	.word	0x00000000
        /*00f0*/ 	.short	0x0003
        /*00f2*/ 	.short	0x0018
        /*00f4*/ 	.byte	0x00, 0xf5, 0x21, 0x00


	//----- nvinfo : EIATTR_KPARAM_INFO
	.align		4
.L_97:
        /*00f8*/ 	.byte	0x04, 0x17
        /*00fa*/ 	.short	(.L_99 - .L_98)
.L_98:
        /*00fc*/ 	.word	0x00000000
        /*0100*/ 	.short	0x0002
        /*0102*/ 	.short	0x0010
        /*0104*/ 	.byte	0x00, 0xf5, 0x21, 0x00


	//----- nvinfo : EIATTR_KPARAM_INFO
	.align		4
.L_99:
        /*0108*/ 	.byte	0x04, 0x17
        /*010a*/ 	.short	(.L_101 - .L_100)
.L_100:
        /*010c*/ 	.word	0x00000000
        /*0110*/ 	.short	0x0001
        /*0112*/ 	.short	0x0008
        /*0114*/ 	.byte	0x00, 0xf5, 0x21, 0x00


	//----- nvinfo : EIATTR_KPARAM_INFO
	.align		4
.L_101:
        /*0118*/ 	.byte	0x04, 0x17
        /*011a*/ 	.short	(.L_103 - .L_102)
.L_102:
        /*011c*/ 	.word	0x00000000
        /*0120*/ 	.short	0x0000
        /*0122*/ 	.short	0x0000
        /*0124*/ 	.byte	0x00, 0xf0, 0x11, 0x00


	//----- nvinfo : EIATTR_SPARSE_MMA_MASK
	.align		4
.L_103:
        /*0128*/ 	.byte	0x03, 0x50
        /*012a*/ 	.short	0x0000


	//----- nvinfo : EIATTR_MAXREG_COUNT
	.align		4
        /*012c*/ 	.byte	0x03, 0x1b
        /*012e*/ 	.short	0x00ff


	//----- nvinfo : EIATTR_MERCURY_ISA_VERSION
	.align		4
        /*0130*/ 	.byte	0x03, 0x5f
        /*0132*/ 	.short	0x0101


	//----- nvinfo : EIATTR_VRC_CTA_INIT_COUNT
	.align		4
        /*0134*/ 	.byte	0x02, 0x4a
	.zero		1
	.zero		1


	//----- nvinfo : EIATTR_EXIT_INSTR_OFFSETS
	.align		4
        /*0138*/ 	.byte	0x04, 0x1c
        /*013a*/ 	.short	(.L_105 - .L_104)


	//   ....[0]....
.L_104:
        /*013c*/ 	.word	0x00000090


	//   ....[1]....
        /*0140*/ 	.word	0x00002af0


	//----- nvinfo : EIATTR_CRS_STACK_SIZE
	.align		4
.L_105:
        /*0144*/ 	.byte	0x04, 0x1e
        /*0146*/ 	.short	(.L_107 - .L_106)
.L_106:
        /*0148*/ 	.word	0x00000000


	//----- nvinfo : EIATTR_CBANK_PARAM_SIZE
	.align		4
.L_107:
        /*014c*/ 	.byte	0x03, 0x19
        /*014e*/ 	.short	0x0090


	//----- nvinfo : EIATTR_PARAM_CBANK
	.align		4
        /*0150*/ 	.byte	0x04, 0x0a
        /*0152*/ 	.short	(.L_109 - .L_108)
	.align		4
.L_108:
        /*0154*/ 	.word	index@(.nv.constant0._Z15calculateForcesiPdS_S_S_S_S_ddddS_S_S_S_S_id)
        /*0158*/ 	.short	0x0380
        /*015a*/ 	.short	0x0090


	//----- nvinfo : EIATTR_SW_WAR
	.align		4
.L_109:
        /*015c*/ 	.byte	0x04, 0x36
        /*015e*/ 	.short	(.L_111 - .L_110)
.L_110:
        /*0160*/ 	.word	0x00000008
.L_111:


//--------------------- .nv.info._Z17calculatePressureiiPdS_ddS_S_ --------------------------
	.section	.nv.info._Z17calculatePressureiiPdS_ddS_S_,"",@"SHT_CUDA_INFO"
	.sectionflags	@""
	.align	4


	//----- nvinfo : EIATTR_CUDA_API_VERSION
	.align		4
        /*0000*/ 	.byte	0x04, 0x37
        /*0002*/ 	.short	(.L_113 - .L_112)
.L_112:
        /*0004*/ 	.word	0x00000082


	//----- nvinfo : EIATTR_KPARAM_INFO
	.align		4
.L_113:
        /*0008*/ 	.byte	0x04, 0x17
        /*000a*/ 	.short	(.L_115 - .L_114)
.L_114:
        /*000c*/ 	.word	0x00000000
        /*0010*/ 	.short	0x0007
        /*0012*/ 	.short	0x0030
        /*0014*/ 	.byte	0x00, 0xf5, 0x21, 0x00


	//----- nvinfo : EIATTR_KPARAM_INFO
	.align		4
.L_115:
        /*0018*/ 	.byte	0x04, 0x17
        /*001a*/ 	.short	(.L_117 - .L_116)
.L_116:
        /*001c*/ 	.word	0x00000000
        /*0020*/ 	.short	0x0006
        /*0022*/ 	.short	0x0028
        /*0024*/ 	.byte	0x00, 0xf5, 0x21, 0x00


	//----- nvinfo : EIATTR_KPARAM_INFO
	.align		4
.L_117:
        /*0028*/ 	.byte	0x04, 0x17
        /*002a*/ 	.short	(.L_119 - .L_118)
.L_118:
        /*002c*/ 	.word	0x00000000
        /*0030*/ 	.short	0x0005
        /*0032*/ 	.short	0x0020
        /*0034*/ 	.byte	0x00, 0xf0, 0x21, 0x00


	//----- nvinfo : EIATTR_KPARAM_INFO
	.align		4
.L_119:
        /*0038*/ 	.byte	0x04, 0x17
        /*003a*/ 	.short	(.L_121 - .L_120)
.L_120:
        /*003c*/ 	.word	0x00000000
        /*0040*/ 	.short	0x0004
        /*0042*/ 	.short	0x0018
        /*0044*/ 	.byte	0x00, 0xf0, 0x21, 0x00


	//----- nvinfo : EIATTR_KPARAM_INFO
	.align		4
.L_121:
        /*0048*/ 	.byte	0x04, 0x17
        /*004a*/ 	.short	(.L_123 - .L_122)
.L_122:
        /*004c*/ 	.word	0x00000000
        /*0050*/ 	.short	0x0003
        /*0052*/ 	.short	0x0010
        /*0054*/ 	.byte	0x00, 0xf5, 0x21, 0x00


	//----- nvinfo : EIATTR_KPARAM_INFO
	.align		4
.L_123:
        /*0058*/ 	.byte	0x04, 0x17
        /*005a*/ 	.short	(.L_125 - .L_124)
.L_124:
        /*005c*/ 	.word	0x00000000
        /*0060*/ 	.short	0x0002
        /*0062*/ 	.short	0x0008
        /*0064*/ 	.byte	0x00, 0xf5, 0x21, 0x00


	//----- nvinfo : EIATTR_KPARAM_INFO
	.align		4
.L_125:
        /*0068*/ 	.byte	0x04, 0x17
        /*006a*/ 	.short	(.L_127 - .L_126)
.L_126:
        /*006c*/ 	.word	0x00000000
        /*0070*/ 	.short	0x0001
        /*0072*/ 	.short	0x0004
        /*0074*/ 	.byte	0x00, 0xf0, 0x11, 0x00


	//----- nvinfo : EIATTR_KPARAM_INFO
	.align		4
.L_127:
        /*0078*/ 	.byte	0x04, 0x17
        /*007a*/ 	.short	(.L_129 - .L_128)
.L_128:
        /*007c*/ 	.word	0x00000000
        /*0080*/ 	.short	0x0000
        /*0082*/ 	.short	0x0000
        /*0084*/ 	.byte	0x00, 0xf0, 0x11, 0x00


	//----- nvinfo : EIATTR_SPARSE_MMA_MASK
	.align		4
.L_129:
        /*0088*/ 	.byte	0x03, 0x50
        /*008a*/ 	.short	0x0000


	//----- nvinfo : EIATTR_MAXREG_COUNT
	.align		4
        /*008c*/ 	.byte	0x03, 0x1b
        /*008e*/ 	.short	0x00ff


	//----- nvinfo : EIATTR_MERCURY_ISA_VERSION
	.align		4
        /*0090*/ 	.byte	0x03, 0x5f
        /*0092*/ 	.short	0x0101


	//----- nvinfo : EIATTR_VRC_CTA_INIT_COUNT
	.align		4
        /*0094*/ 	.byte	0x02, 0x4a
	.zero		1
	.zero		1


	//----- nvinfo : EIATTR_EXIT_INSTR_OFFSETS
	.align		4
        /*0098*/ 	.byte	0x04, 0x1c
        /*009a*/ 	.short	(.L_131 - .L_130)


	//   ....[0]....
.L_130:
        /*009c*/ 	.word	0x00000180


	//----- nvinfo : EIATTR_CRS_STACK_SIZE
	.align		4
.L_131:
        /*00a0*/ 	.byte	0x04, 0x1e
        /*00a2*/ 	.short	(.L_133 - .L_132)
.L_132:
        /*00a4*/ 	.word	0x00000000


	//----- nvinfo : EIATTR_CBANK_PARAM_SIZE
	.align		4
.L_133:
        /*00a8*/ 	.byte	0x03, 0x19
        /*00aa*/ 	.short	0x0038


	//----- nvinfo : EIATTR_PARAM_CBANK
	.align		4
        /*00ac*/ 	.byte	0x04, 0x0a
        /*00ae*/ 	.short	(.L_135 - .L_134)
	.align		4
.L_134:
        /*00b0*/ 	.word	index@(.nv.constant0._Z17calculatePressureiiPdS_ddS_S_)
        /*00b4*/ 	.short	0x0380
        /*00b6*/ 	.short	0x0038


	//----- nvinfo : EIATTR_SW_WAR
	.align		4
.L_135:
        /*00b8*/ 	.byte	0x04, 0x36
        /*00ba*/ 	.short	(.L_137 - .L_136)
.L_136:
        /*00bc*/ 	.word	0x00000008
.L_137:


//--------------------- .nv.info._Z16calculateDensityiiPdS_S_S_S_S_dd --------------------------
	.section	.nv.info._Z16calculateDensityiiPdS_S_S_S_S_dd,"",@"SHT_CUDA_INFO"
	.sectionflags	@""
	.align	4


	//----- nvinfo : EIATTR_CUDA_API_VERSION
	.align		4
        /*0000*/ 	.byte	0x04, 0x37
        /*0002*/ 	.short	(.L_139 - .L_138)
.L_138:
        /*0004*/ 	.word	0x00000082


	//----- nvinfo : EIATTR_KPARAM_INFO
	.align		4
.L_139:
        /*0008*/ 	.byte	0x04, 0x17
        /*000a*/ 	.short	(.L_141 - .L_140)
.L_140:
        /*000c*/ 	.word	0x00000000
        /*0010*/ 	.short	0x0009
        /*0012*/ 	.short	0x0040
        /*0014*/ 	.byte	0x00, 0xf0, 0x21, 0x00


	//----- nvinfo : EIATTR_KPARAM_INFO
	.align		4
.L_141:
        /*0018*/ 	.byte	0x04, 0x17
        /*001a*/ 	.short	(.L_143 - .L_142)
.L_142:
        /*001c*/ 	.word	0x00000000
        /*0020*/ 	.short	0x0008
        /*0022*/ 	.short	0x0038
        /*0024*/ 	.byte	0x00, 0xf0, 0x21, 0x00


	//----- nvinfo : EIATTR_KPARAM_INFO
	.align		4
.L_143:
        /*0028*/ 	.byte	0x04, 0x17
        /*002a*/ 	.short	(.L_145 - .L_144)
.L_144:
        /*002c*/ 	.word	0x00000000
        /*0030*/ 	.short	0x0007
        /*0032*/ 	.short	0x0030
        /*0034*/ 	.byte	0x00, 0xf5, 0x21, 0x00


	//----- nvinfo : EIATTR_KPARAM_INFO
	.align		4
.L_145:
        /*0038*/ 	.byte	0x04, 0x17
        /*003a*/ 	.short	(.L_147 - .L_146)
.L_146:
        /*003c*/ 	.word	0x00000000
        /*0040*/ 	.short	0x0006
        /*0042*/ 	.short	0x0028
        /*0044*/ 	.byte	0x00, 0xf5, 0x21, 0x00


	//----- nvinfo : EIATTR_KPARAM_INFO
	.align		4
.L_147:
        /*0048*/ 	.byte	0x04, 0x17
        /*004a*/ 	.short	(.L_149 - .L_148)
.L_148:
        /*004c*/ 	.word	0x00000000
        /*0050*/ 	.short	0x0005
        /*0052*/ 	.short	0x0020
        /*0054*/ 	.byte	0x00, 0xf5, 0x21, 0x00


	//----- nvinfo : EIATTR_KPARAM_INFO
	.align		4
.L_149:
        /*0058*/ 	.byte	0x04, 0x17
        /*005a*/ 	.short	(.L_151 - .L_150)
.L_150:
        /*005c*/ 	.word	0x00000000
        /*0060*/ 	.short	0x0004
        /*0062*/ 	.short	0x0018
        /*0064*/ 	.byte	0x00, 0xf5, 0x21, 0x00


	//----- nvinfo : EIATTR_KPARAM_INFO
	.align		4
.L_151:
        /*0068*/ 	.byte	0x04, 0x17
        /*006a*/ 	.short	(.L_153 - .L_152)
.L_152:
        /*006c*/ 	.word	0x00000000
        /*0070*/ 	.short	0x0003
        /*0072*/ 	.short	0x0010
        /*0074*/ 	.byte	0x00, 0xf5, 0x21, 0x00


	//----- nvinfo : EIATTR_KPARAM_INFO
	.align		4
.L_153:
        /*0078*/ 	.byte	0x04, 0x17
        /*007a*/ 	.short	(.L_155 - .L_154)
.L_154:
        /*007c*/ 	.word	0x00000000
        /*0080*/ 	.short	0x0002
        /*0082*/ 	.short	0x0008
        /*0084*/ 	.byte	0x00, 0xf5, 0x21, 0x00


	//----- nvinfo : EIATTR_KPARAM_INFO
	.align		4
.L_155:
        /*0088*/ 	.byte	0x04, 0x17
        /*008a*/ 	.short	(.L_157 - .L_156)
.L_156:
        /*008c*/ 	.word	0x00000000
        /*0090*/ 	.short	0x0001
        /*0092*/ 	.short	0x0004
        /*0094*/ 	.byte	0x00, 0xf0, 0x11, 0x00


	//----- nvinfo : EIATTR_KPARAM_INFO
	.align		4
.L_157:
        /*0098*/ 	.byte	0x04, 0x17
        /*009a*/ 	.short	(.L_159 - .L_158)
.L_158:
        /*009c*/ 	.word	0x00000000
        /*00a0*/ 	.short	0x0000
        /*00a2*/ 	.short	0x0000
        /*00a4*/ 	.byte	0x00, 0xf0, 0x11, 0x00


	//----- nvinfo : EIATTR_SPARSE_MMA_MASK
	.align		4
.L_159:
        /*00a8*/ 	.byte	0x03, 0x50
        /*00aa*/ 	.short	0x0000


	//----- nvinfo : EIATTR_MAXREG_COUNT
	.align		4
        /*00ac*/ 	.byte	0x03, 0x1b
        /*00ae*/ 	.short	0x00ff


	//----- nvinfo : EIATTR_MERCURY_ISA_VERSION
	.align		4
        /*00b0*/ 	.byte	0x03, 0x5f
        /*00b2*/ 	.short	0x0101


	//----- nvinfo : EIATTR_VRC_CTA_INIT_COUNT
	.align		4
        /*00b4*/ 	.byte	0x02, 0x4a
	.zero		1
	.zero		1


	//----- nvinfo : EIATTR_EXIT_INSTR_OFFSETS
	.align		4
        /*00b8*/ 	.byte	0x04, 0x1c
        /*00ba*/ 	.short	(.L_161 - .L_160)


	//   ....[0]....
.L_160:
        /*00bc*/ 	.word	0x00001e40


	//   ....[1]....
        /*00c0*/ 	.word	0x00001e90


	//----- nvinfo : EIATTR_CRS_STACK_SIZE
	.align		4
.L_161:
        /*00c4*/ 	.byte	0x04, 0x1e
        /*00c6*/ 	.short	(.L_163 - .L_162)
.L_162:
        /*00c8*/ 	.word	0x00000000


	//----- nvinfo : EIATTR_CBANK_PARAM_SIZE
	.align		4
.L_163:
        /*00cc*/ 	.byte	0x03, 0x19
        /*00ce*/ 	.short	0x0048


	//----- nvinfo : EIATTR_PARAM_CBANK
	.align		4
        /*00d0*/ 	.byte	0x04, 0x0a
        /*00d2*/ 	.short	(.L_165 - .L_164)
	.align		4
.L_164:
        /*00d4*/ 	.word	index@(.nv.constant0._Z16calculateDensityiiPdS_S_S_S_S_dd)
        /*00d8*/ 	.short	0x0380
        /*00da*/ 	.short	0x0048


	//----- nvinfo : EIATTR_SW_WAR
	.align		4
.L_165:
        /*00dc*/ 	.byte	0x04, 0x36
        /*00de*/ 	.short	(.L_167 - .L_166)
.L_166:
        /*00e0*/ 	.word	0x00000008
.L_167:


//--------------------- .nv.callgraph             --------------------------
	.section	.nv.callgraph,"",@"SHT_CUDA_CALLGRAPH"
	.align	4
	.sectionentsize	8
	.align		4
        /*0000*/ 	.word	0x00000000
	.align		4
        /*0004*/ 	.word	0xffffffff
	.align		4
        /*0008*/ 	.word	0x00000000
	.align		4
        /*000c*/ 	.word	0xfffffffe
	.align		4
        /*0010*/ 	.word	0x00000000
	.align		4
        /*0014*/ 	.word	0xfffffffd
	.align		4
        /*0018*/ 	.word	0x00000000
	.align		4
        /*001c*/ 	.word	0xfffffffc


//--------------------- .text._Z15updateParticlesiPdS_S_S_S_dS_d --------------------------
	.section	.text._Z15updateParticlesiPdS_S_S_S_dS_d,"ax",@progbits
	.align	128
        .global         _Z15updateParticlesiPdS_S_S_S_dS_d
        .type           _Z15updateParticlesiPdS_S_S_S_dS_d,@function
        .size           _Z15updateParticlesiPdS_S_S_S_dS_d,(.L_x_133 - _Z15updateParticlesiPdS_S_S_S_dS_d)
        .other          _Z15updateParticlesiPdS_S_S_S_dS_d,@"STO_CUDA_ENTRY STV_DEFAULT"
_Z15updateParticlesiPdS_S_S_S_dS_d:
.text._Z15updateParticlesiPdS_S_S_S_dS_d:
[----:B------:R-:W-:Y:S01]  /*0000*/  LDC R1, c[0x0][0x37c] ;  /* 0x0000df00ff017b82 */ /* 0x000fe20000000800 */
[----:B------:R-:W0:Y:S07]  /*0010*/  S2R R0, SR_TID.X ;  /* 0x0000000000007919 */ /* 0x000e2e0000002100 */
[----:B------:R-:W0:Y:S01]  /*0020*/  S2UR UR4, SR_CTAID.X ;  /* 0x00000000000479c3 */ /* 0x000e220000002500 */
[----:B------:R-:W1:Y:S07]  /*0030*/  LDCU UR5, c[0x0][0x380] ;  /* 0x00007000ff0577ac */ /* 0x000e6e0008000800 */
[----:B------:R-:W0:Y:S02]  /*0040*/  LDC R3, c[0x0][0x360] ;  /* 0x0000d800ff037b82 */ /* 0x000e240000000800 */
[----:B0-----:R-:W-:-:S05]  /*0050*/  IMAD R3, R3, UR4, R0 ;  /* 0x0000000403037c24 */ /* 0x001fca000f8e0200 */
[----:B-1----:R-:W-:-:S13]  /*0060*/  ISETP.GE.AND P0, PT, R3, UR5, PT ;  /* 0x0000000503007c0c */ /* 0x002fda000bf06270 */
[----:B------:R-:W-:Y:S05]  /*0070*/  @P0 EXIT ;  /* 0x000000000000094d */ /* 0x000fea0003800000 */
[----:B------:R-:W0:Y:S01]  /*0080*/  LDC.64 R16, c[0x0][0x3a8] ;  /* 0x0000ea00ff107b82 */ /* 0x000e220000000a00 */
[----:B------:R-:W1:Y:S07]  /*0090*/  LDCU.64 UR4, c[0x0][0x358] ;  /* 0x00006b00ff0477ac */ /* 0x000e6e0008000a00 */
[----:B------:R-:W2:Y:S01]  /*00a0*/  LDC.64 R14, c[0x0][0x398] ;  /* 0x0000e600ff0e7b82 */ /* 0x000ea20000000a00 */
[----:B0-----:R-:W-:-:S06]  /*00b0*/  IMAD.WIDE R16, R3, 0x8, R16 ;  /* 0x0000000803107825 */ /* 0x001fcc00078e0210 */
[----:B-1----:R-:W3:Y:S01]  /*00c0*/  LDG.E.64 R16, desc[UR4][R16.64] ;  /* 0x0000000410107981 */ /* 0x002ee2000c1e1b00 */
[----:B------:R-:W-:-:S04]  /*00d0*/  IMAD R6, R3, 0x3, RZ ;  /* 0x0000000303067824 */ /* 0x000fc800078e02ff */
[----:B--2---:R-:W-:-:S05]  /*00e0*/  IMAD.WIDE R14, R6, 0x8, R14 ;  /* 0x00000008060e7825 */ /* 0x004fca00078e020e */
[----:B------:R-:W2:Y:S01]  /*00f0*/  LDG.E.64 R2, desc[UR4][R14.64] ;  /* 0x000000040e027981 */ /* 0x000ea2000c1e1b00 */
[----:B------:R-:W-:Y:S01]  /*0100*/  IMAD.MOV.U32 R4, RZ, RZ, 0x1 ;  /* 0x00000001ff047424 */ /* 0x000fe200078e00ff */
[----:B------:R-:W-:Y:S01]  /*0110*/  BSSY.RECONVERGENT B0, `(.L_x_0) ;  /* 0x0000016000007945 */ /* 0x000fe20003800200 */
[----:B---3--:R-:W0:Y:S01]  /*0120*/  MUFU.RCP64H R5, R17 ;  /* 0x0000001100057308 */ /* 0x008e220000001800 */
[----:B--2---:R-:W-:-:S03]  /*0130*/  FSETP.GEU.AND P1, PT, |R3|, 6.5827683646048100446e-37, PT ;  /* 0x036000000300780b */ /* 0x004fc60003f2e200 */
[----:B0-----:R-:W-:-:S08]  /*0140*/  DFMA R8, -R16, R4, 1 ;  /* 0x3ff000001008742b */ /* 0x001fd00000000104 */
[----:B------:R-:W-:-:S08]  /*0150*/  DFMA R8, R8, R8, R8 ;  /* 0x000000080808722b */ /* 0x000fd00000000008 */
[----:B------:R-:W-:-:S08]  /*0160*/  DFMA R8, R4, R8, R4 ;  /* 0x000000080408722b */ /* 0x000fd00000000004 */
[----:B------:R-:W-:-:S08]  /*0170*/  DFMA R4, -R16, R8, 1 ;  /* 0x3ff000001004742b */ /* 0x000fd00000000108 */
[----:B------:R-:W-:-:S08]  /*0180*/  DFMA R4, R8, R4, R8 ;  /* 0x000000040804722b */ /* 0x000fd00000000008 */
[----:B------:R-:W-:-:S08]  /*0190*/  DMUL R8, R2, R4 ;  /* 0x0000000402087228 */ /* 0x000fd00000000000 */
[----:B------:R-:W-:-:S08]  /*01a0*/  DFMA R10, -R16, R8, R2 ;  /* 0x00000008100a722b */ /* 0x000fd00000000102 */
[----:B------:R-:W-:-:S10]  /*01b0*/  DFMA R4, R4, R10, R8 ;  /* 0x0000000a0404722b */ /* 0x000fd40000000008 */
[----:B------:R-:W-:-:S05]  /*01c0*/  FFMA R0, RZ, R17, R5 ;  /* 0x00000011ff007223 */ /* 0x000fca0000000005 */
[----:B------:R-:W-:-:S13]  /*01d0*/  FSETP.GT.AND P0, PT, |R0|, 1.469367938527859385e-39, PT ;  /* 0x001000000000780b */ /* 0x000fda0003f04200 */
[----:B------:R-:W-:Y:S05]  /*01e0*/  @P0 BRA P1, `(.L_x_1) ;  /* 0x0000000000200947 */ /* 0x000fea0000800000 */
[----:B------:R-:W-:Y:S01]  /*01f0*/  IMAD.MOV.U32 R8, RZ, RZ, R2 ;  /* 0x000000ffff087224 */ /* 0x000fe200078e0002 */
[----:B------:R-:W-:Y:S01]  /*0200*/  MOV R0, 0x250 ;  /* 0x0000025000007802 */ /* 0x000fe20000000f00 */
[----:B------:R-:W-:Y:S02]  /*0210*/  IMAD.MOV.U32 R9, RZ, RZ, R3 ;  /* 0x000000ffff097224 */ /* 0x000fe400078e0003 */
[----:B------:R-:W-:Y:S02]  /*0220*/  IMAD.MOV.U32 R10, RZ, RZ, R16 ;  /* 0x000000ffff0a7224 */ /* 0x000fe400078e0010 */
[----:B------:R-:W-:-:S07]  /*0230*/  IMAD.MOV.U32 R11, RZ, RZ, R17 ;  /* 0x000000ffff0b7224 */ /* 0x000fce00078e0011 */
[----:B------:R-:W-:Y:S05]  /*0240*/  CALL.REL.NOINC `($__internal_0_$__cuda_sm20_div_rn_f64_full) ;  /* 0x0000000400347944 */ /* 0x000fea0003c00000 */
[----:B------:R-:W-:Y:S02]  /*0250*/  IMAD.MOV.U32 R4, RZ, RZ, R20 ;  /* 0x000000ffff047224 */ /* 0x000fe400078e0014 */
[----:B------:R-:W-:-:S07]  /*0260*/  IMAD.MOV.U32 R5, RZ, RZ, R21 ;  /* 0x000000ffff057224 */ /* 0x000fce00078e0015 */
.L_x_1:
[----:B------:R-:W-:Y:S05]  /*0270*/  BSYNC.RECONVERGENT B0 ;  /* 0x0000000000007941 */ /* 0x000fea0003800200 */
.L_x_0:
[----:B------:R-:W2:Y:S01]  /*0280*/  LDG.E.64 R8, desc[UR4][R14.64+0x8] ;  /* 0x000008040e087981 */ /* 0x000ea2000c1e1b00 */
[----:B------:R-:W0:Y:S01]  /*0290*/  MUFU.RCP64H R3, R17 ;  /* 0x0000001100037308 */ /* 0x000e220000001800 */
[----:B------:R-:W-:Y:S01]  /*02a0*/  IMAD.MOV.U32 R2, RZ, RZ, 0x1 ;  /* 0x00000001ff027424 */ /* 0x000fe200078e00ff */
[----:B------:R-:W-:Y:S05]  /*02b0*/  BSSY.RECONVERGENT B0, `(.L_x_2) ;  /* 0x0000013000007945 */ /* 0x000fea0003800200 */
[----:B0-----:R-:W-:-:S08]  /*02c0*/  DFMA R10, -R16, R2, 1 ;  /* 0x3ff00000100a742b */ /* 0x001fd00000000102 */
[----:B------:R-:W-:-:S08]  /*02d0*/  DFMA R10, R10, R10, R10 ;  /* 0x0000000a0a0a722b */ /* 0x000fd0000000000a */
[----:B------:R-:W-:-:S08]  /*02e0*/  DFMA R10, R2, R10, R2 ;  /* 0x0000000a020a722b */ /* 0x000fd00000000002 */
[----:B------:R-:W-:-:S08]  /*02f0*/  DFMA R2, -R16, R10, 1 ;  /* 0x3ff000001002742b */ /* 0x000fd0000000010a */
[----:B------:R-:W-:-:S08]  /*0300*/  DFMA R12, R10, R2, R10 ;  /* 0x000000020a0c722b */ /* 0x000fd0000000000a */
[----:B--2---:R-:W-:Y:S01]  /*0310*/  DMUL R2, R12, R8 ;  /* 0x000000080c027228 */ /* 0x004fe20000000000 */
[----:B------:R-:W-:-:S07]  /*0320*/  FSETP.GEU.AND P1, PT, |R9|, 6.5827683646048100446e-37, PT ;  /* 0x036000000900780b */ /* 0x000fce0003f2e200 */
[----:B------:R-:W-:-:S08]  /*0330*/  DFMA R10, -R16, R2, R8 ;  /* 0x00000002100a722b */ /* 0x000fd00000000108 */
[----:B------:R-:W-:-:S10]  /*0340*/  DFMA R2, R12, R10, R2 ;  /* 0x0000000a0c02722b */ /* 0x000fd40000000002 */
[----:B------:R-:W-:-:S05]  /*0350*/  FFMA R0, RZ, R17, R3 ;  /* 0x00000011ff007223 */ /* 0x000fca0000000003 */
[----:B------:R-:W-:-:S13]  /*0360*/  FSETP.GT.AND P0, PT, |R0|, 1.469367938527859385e-39, PT ;  /* 0x001000000000780b */ /* 0x000fda0003f04200 */
[----:B------:R-:W-:Y:S05]  /*0370*/  @P0 BRA P1, `(.L_x_3) ;  /* 0x0000000000180947 */ /* 0x000fea0000800000 */
[----:B------:R-:W-:Y:S01]  /*0380*/  IMAD.MOV.U32 R10, RZ, RZ, R16 ;  /* 0x000000ffff0a7224 */ /* 0x000fe200078e0010 */
[----:B------:R-:W-:Y:S01]  /*0390*/  MOV R0, 0x3c0 ;  /* 0x000003c000007802 */ /* 0x000fe20000000f00 */
[----:B------:R-:W-:-:S07]  /*03a0*/  IMAD.MOV.U32 R11, RZ, RZ, R17 ;  /* 0x000000ffff0b7224 */ /* 0x000fce00078e0011 */
[----:B------:R-:W-:Y:S05]  /*03b0*/  CALL.REL.NOINC `($__internal_0_$__cuda_sm20_div_rn_f64_full) ;  /* 0x0000000000d87944 */ /* 0x000fea0003c00000 */
[----:B------:R-:W-:Y:S02]  /*03c0*/  IMAD.MOV.U32 R2, RZ, RZ, R20 ;  /* 0x000000ffff027224 */ /* 0x000fe400078e0014 */
[----:B------:R-:W-:-:S07]  /*03d0*/  IMAD.MOV.U32 R3, RZ, RZ, R21 ;  /* 0x000000ffff037224 */ /* 0x000fce00078e0015 */
.L_x_3:
[----:B------:R-:W-:Y:S05]  /*03e0*/  BSYNC.RECONVERGENT B0 ;  /* 0x0000000000007941 */ /* 0x000fea0003800200 */
.L_x_2:
        /* <DEDUP_REMOVED lines=24> */
.L_x_5:
[----:B------:R-:W-:Y:S05]  /*0570*/  BSYNC.RECONVERGENT B0 ;  /* 0x0000000000007941 */ /* 0x000fea0003800200 */
.L_x_4:
[----:B------:R-:W0:Y:S01]  /*0580*/  LDC.64 R10, c[0x0][0x390] ;  /* 0x0000e400ff0a7b82 */ /* 0x000e220000000a00 */
[----:B------:R-:W1:Y:S07]  /*0590*/  LDCU.64 UR6, c[0x0][0x3b0] ;  /* 0x00007600ff0677ac */ /* 0x000e6e0008000a00 */
[----:B------:R-:W2:Y:S01]  /*05a0*/  LDC.64 R18, c[0x0][0x388] ;  /* 0x0000e200ff127b82 */ /* 0x000ea20000000a00 */
[----:B0-----:R-:W-:-:S05]  /*05b0*/  IMAD.WIDE R10, R6, 0x8, R10 ;  /* 0x00000008060a7825 */ /* 0x001fca00078e020a */
[----:B------:R-:W1:Y:S04]  /*05c0*/  LDG.E.64 R14, desc[UR4][R10.64+0x8] ;  /* 0x000008040a0e7981 */ /* 0x000e68000c1e1b00 */
[----:B------:R-:W3:Y:S04]  /*05d0*/  LDG.E.64 R16, desc[UR4][R10.64+0x10] ;  /* 0x000010040a107981 */ /* 0x000ee8000c1e1b00 */
[----:B------:R-:W4:Y:S01]  /*05e0*/  LDG.E.64 R12, desc[UR4][R10.64] ;  /* 0x000000040a0c7981 */ /* 0x000f22000c1e1b00 */
[----:B--2---:R-:W-:Y:S01]  /*05f0*/  IMAD.WIDE R6, R6, 0x8, R18 ;  /* 0x0000000806067825 */ /* 0x004fe200078e0212 */
[----:B-1----:R-:W-:-:S02]  /*0600*/  DFMA R14, R2, UR6, R14 ;  /* 0x00000006020e7c2b */ /* 0x002fc4000800000e */
[----:B---3--:R-:W-:-:S05]  /*0610*/  DFMA R16, R8, UR6, R16 ;  /* 0x0000000608107c2b */ /* 0x008fca0008000010 */
[----:B------:R-:W-:Y:S01]  /*0620*/  STG.E.64 desc[UR4][R10.64+0x8], R14 ;  /* 0x0000080e0a007986 */ /* 0x000fe2000c101b04 */
[----:B----4-:R-:W-:-:S03]  /*0630*/  DFMA R12, R4, UR6, R12 ;  /* 0x00000006040c7c2b */ /* 0x010fc6000800000c */
[----:B------:R-:W-:Y:S04]  /*0640*/  STG.E.64 desc[UR4][R10.64+0x10], R16 ;  /* 0x000010100a007986 */ /* 0x000fe8000c101b04 */
[----:B------:R-:W-:Y:S04]  /*0650*/  STG.E.64 desc[UR4][R10.64], R12 ;  /* 0x0000000c0a007986 */ /* 0x000fe8000c101b04 */
[----:B------:R-:W2:Y:S04]  /*0660*/  LDG.E.64 R2, desc[UR4][R6.64] ;  /* 0x0000000406027981 */ /* 0x000ea8000c1e1b00 */
[----:B------:R-:W3:Y:S04]  /*0670*/  LDG.E.64 R8, desc[UR4][R6.64+0x8] ;  /* 0x0000080406087981 */ /* 0x000ee8000c1e1b00 */
[----:B------:R-:W4:Y:S01]  /*0680*/  LDG.E.64 R18, desc[UR4][R6.64+0x10] ;  /* 0x0000100406127981 */ /* 0x000f22000c1e1b00 */
[----:B--2---:R-:W-:-:S07]  /*0690*/  DFMA R2, R12, UR6, R2 ;  /* 0x000000060c027c2b */ /* 0x004fce0008000002 */
[----:B------:R-:W-:Y:S04]  /*06a0*/  STG.E.64 desc[UR4][R6.64], R2 ;  /* 0x0000000206007986 */ /* 0x000fe8000c101b04 */
[----:B------:R-:W3:Y:S02]  /*06b0*/  LDG.E.64 R4, desc[UR4][R10.64+0x8] ;  /* 0x000008040a047981 */ /* 0x000ee4000c1e1b00 */
[----:B---3--:R-:W-:-:S07]  /*06c0*/  DFMA R4, R4, UR6, R8 ;  /* 0x0000000604047c2b */ /* 0x008fce0008000008 */
[----:B------:R-:W-:Y:S04]  /*06d0*/  STG.E.64 desc[UR4][R6.64+0x8], R4 ;  /* 0x0000080406007986 */ /* 0x000fe8000c101b04 */
[----:B------:R-:W4:Y:S02]  /*06e0*/  LDG.E.64 R8, desc[UR4][R10.64+0x10] ;  /* 0x000010040a087981 */ /* 0x000f24000c1e1b00 */
[----:B----4-:R-:W-:-:S07]  /*06f0*/  DFMA R8, R8, UR6, R18 ;  /* 0x0000000608087c2b */ /* 0x010fce0008000012 */
[----:B------:R-:W-:Y:S01]  /*0700*/  STG.E.64 desc[UR4][R6.64+0x10], R8 ;  /* 0x0000100806007986 */ /* 0x000fe2000c101b04 */
[----:B------:R-:W-:Y:S05]  /*0710*/  EXIT ;  /* 0x000000000000794d */ /* 0x000fea0003800000 */
        .weak           $__internal_0_$__cuda_sm20_div_rn_f64_full
        .type           $__internal_0_$__cuda_sm20_div_rn_f64_full,@function
        .size           $__internal_0_$__cuda_sm20_div_rn_f64_full,(.L_x_133 - $__internal_0_$__cuda_sm20_div_rn_f64_full)
$__internal_0_$__cuda_sm20_div_rn_f64_full:
[C---:B------:R-:W-:Y:S01]  /*0720*/  FSETP.GEU.AND P0, PT, |R11|.reuse, 1.469367938527859385e-39, PT ;  /* 0x001000000b00780b */ /* 0x040fe20003f0e200 */
[----:B------:R-:W-:Y:S01]  /*0730*/  IMAD.MOV.U32 R20, RZ, RZ, 0x1 ;  /* 0x00000001ff147424 */ /* 0x000fe200078e00ff */
[----:B------:R-:W-:Y:S01]  /*0740*/  LOP3.LUT R12, R11, 0x800fffff, RZ, 0xc0, !PT ;  /* 0x800fffff0b0c7812 */ /* 0x000fe200078ec0ff */
[----:B------:R-:W-:Y:S01]  /*0750*/  BSSY.RECONVERGENT B1, `(.L_x_6) ;  /* 0x0000054000017945 */ /* 0x000fe20003800200 */
[C---:B------:R-:W-:Y:S02]  /*0760*/  FSETP.GEU.AND P2, PT, |R9|.reuse, 1.469367938527859385e-39, PT ;  /* 0x001000000900780b */ /* 0x040fe40003f4e200 */
[----:B------:R-:W-:Y:S01]  /*0770*/  LOP3.LUT R13, R12, 0x3ff00000, RZ, 0xfc, !PT ;  /* 0x3ff000000c0d7812 */ /* 0x000fe200078efcff */
[----:B------:R-:W-:Y:S01]  /*0780*/  IMAD.MOV.U32 R12, RZ, RZ, R10 ;  /* 0x000000ffff0c7224 */ /* 0x000fe200078e000a */
[----:B------:R-:W-:Y:S02]  /*0790*/  LOP3.LUT R7, R9, 0x7ff00000, RZ, 0xc0, !PT ;  /* 0x7ff0000009077812 */ /* 0x000fe400078ec0ff */
[----:B------:R-:W-:-:S02]  /*07a0*/  LOP3.LUT R28, R11, 0x7ff00000, RZ, 0xc0, !PT ;  /* 0x7ff000000b1c7812 */ /* 0x000fc400078ec0ff */
[----:B------:R-:W-:Y:S01]  /*07b0*/  MOV R26, 0x1ca00000 ;  /* 0x1ca00000001a7802 */ /* 0x000fe20000000f00 */
[----:B------:R-:W-:Y:S01]  /*07c0*/  @!P0 DMUL R12, R10, 8.98846567431157953865e+307 ;  /* 0x7fe000000a0c8828 */ /* 0x000fe20000000000 */
[----:B------:R-:W-:Y:S01]  /*07d0*/  ISETP.GE.U32.AND P1, PT, R7, R28, PT ;  /* 0x0000001c0700720c */ /* 0x000fe20003f26070 */
[----:B------:R-:W-:Y:S02]  /*07e0*/  IMAD.MOV.U32 R27, RZ, RZ, R7 ;  /* 0x000000ffff1b7224 */ /* 0x000fe400078e0007 */
[----:B------:R-:W-:Y:S02]  /*07f0*/  @!P2 LOP3.LUT R22, R11, 0x7ff00000, RZ, 0xc0, !PT ;  /* 0x7ff000000b16a812 */ /* 0x000fe400078ec0ff */
[----:B------:R-:W0:Y:S02]  /*0800*/  MUFU.RCP64H R21, R13 ;  /* 0x0000000d00157308 */ /* 0x000e240000001800 */
[----:B------:R-:W-:Y:S01]  /*0810*/  @!P2 ISETP.GE.U32.AND P3, PT, R7, R22, PT ;  /* 0x000000160700a20c */ /* 0x000fe20003f66070 */
[----:B------:R-:W-:Y:S01]  /*0820*/  @!P2 IMAD.MOV.U32 R22, RZ, RZ, RZ ;  /* 0x000000ffff16a224 */ /* 0x000fe200078e00ff */
[----:B------:R-:W-:-:S02]  /*0830*/  @!P0 LOP3.LUT R28, R13, 0x7ff00000, RZ, 0xc0, !PT ;  /* 0x7ff000000d1c8812 */ /* 0x000fc400078ec0ff */
[----:B------:R-:W-:-:S03]  /*0840*/  @!P2 SEL R23, R26, 0x63400000, !P3 ;  /* 0x634000001a17a807 */ /* 0x000fc60005800000 */
[----:B------:R-:W-:Y:S01]  /*0850*/  VIADD R29, R28, 0xffffffff ;  /* 0xffffffff1c1d7836 */ /* 0x000fe20000000000 */
[----:B------:R-:W-:-:S04]  /*0860*/  @!P2 LOP3.LUT R23, R23, 0x80000000, R9, 0xf8, !PT ;  /* 0x800000001717a812 */ /* 0x000fc800078ef809 */
[----:B------:R-:W-:Y:S01]  /*0870*/  @!P2 LOP3.LUT R23, R23, 0x100000, RZ, 0xfc, !PT ;  /* 0x001000001717a812 */ /* 0x000fe200078efcff */
[----:B0-----:R-:W-:-:S08]  /*0880*/  DFMA R18, R20, -R12, 1 ;  /* 0x3ff000001412742b */ /* 0x001fd0000000080c */
[----:B------:R-:W-:-:S08]  /*0890*/  DFMA R18, R18, R18, R18 ;  /* 0x000000121212722b */ /* 0x000fd00000000012 */
[----:B------:R-:W-:Y:S01]  /*08a0*/  DFMA R20, R20, R18, R20 ;  /* 0x000000121414722b */ /* 0x000fe20000000014 */
[----:B------:R-:W-:Y:S01]  /*08b0*/  SEL R19, R26, 0x63400000, !P1 ;  /* 0x634000001a137807 */ /* 0x000fe20004800000 */
[----:B------:R-:W-:-:S03]  /*08c0*/  IMAD.MOV.U32 R18, RZ, RZ, R8 ;  /* 0x000000ffff127224 */ /* 0x000fc600078e0008 */
[----:B------:R-:W-:-:S03]  /*08d0*/  LOP3.LUT R19, R19, 0x800fffff, R9, 0xf8, !PT ;  /* 0x800fffff13137812 */ /* 0x000fc600078ef809 */
[----:B------:R-:W-:-:S03]  /*08e0*/  DFMA R24, R20, -R12, 1 ;  /* 0x3ff000001418742b */ /* 0x000fc6000000080c */
[----:B------:R-:W-:-:S05]  /*08f0*/  @!P2 DFMA R18, R18, 2, -R22 ;  /* 0x400000001212a82b */ /* 0x000fca0000000816 */
[----:B------:R-:W-:-:S05]  /*0900*/  DFMA R24, R20, R24, R20 ;  /* 0x000000181418722b */ /* 0x000fca0000000014 */
[----:B------:R-:W-:-:S03]  /*0910*/  @!P2 LOP3.LUT R27, R19, 0x7ff00000, RZ, 0xc0, !PT ;  /* 0x7ff00000131ba812 */ /* 0x000fc600078ec0ff */
[----:B------:R-:W-:Y:S02]  /*0920*/  DMUL R20, R24, R18 ;  /* 0x0000001218147228 */ /* 0x000fe40000000000 */
[----:B------:R-:W-:-:S05]  /*0930*/  VIADD R22, R27, 0xffffffff ;  /* 0xffffffff1b167836 */ /* 0x000fca0000000000 */
[----:B------:R-:W-:Y:S01]  /*0940*/  ISETP.GT.U32.AND P0, PT, R22, 0x7feffffe, PT ;  /* 0x7feffffe1600780c */ /* 0x000fe20003f04070 */
[----:B------:R-:W-:-:S03]  /*0950*/  DFMA R22, R20, -R12, R18 ;  /* 0x8000000c1416722b */ /* 0x000fc60000000012 */
[----:B------:R-:W-:-:S05]  /*0960*/  ISETP.GT.U32.OR P0, PT, R29, 0x7feffffe, P0 ;  /* 0x7feffffe1d00780c */ /* 0x000fca0000704470 */
[----:B------:R-:W-:-:S08]  /*0970*/  DFMA R22, R24, R22, R20 ;  /* 0x000000161816722b */ /* 0x000fd00000000014 */
[----:B------:R-:W-:Y:S05]  /*0980*/  @P0 BRA `(.L_x_7) ;  /* 0x00000000006c0947 */ /* 0x000fea0003800000 */
[----:B------:R-:W-:-:S04]  /*0990*/  LOP3.LUT R20, R11, 0x7ff00000, RZ, 0xc0, !PT ;  /* 0x7ff000000b147812 */ /* 0x000fc800078ec0ff */
[CC--:B------:R-:W-:Y:S02]  /*09a0*/  VIADDMNMX R8, R7.reuse, -R20.reuse, 0xb9600000, !PT ;  /* 0xb960000007087446 */ /* 0x0c0fe40007800914 */
[----:B------:R-:W-:Y:S02]  /*09b0*/  ISETP.GE.U32.AND P0, PT, R7, R20, PT ;  /* 0x000000140700720c */ /* 0x000fe40003f06070 */
[----:B------:R-:W-:Y:S01]  /*09c0*/  VIMNMX R7, PT, PT, R8, 0x46a00000, PT ;  /* 0x46a0000008077848 */ /* 0x000fe20003fe0100 */
[----:B------:R-:W-:Y:S01]  /*09d0*/  IMAD.MOV.U32 R8, RZ, RZ, RZ ;  /* 0x000000ffff087224 */ /* 0x000fe200078e00ff */
[----:B------:R-:W-:-:S05]  /*09e0*/  SEL R26, R26, 0x63400000, !P0 ;  /* 0x634000001a1a7807 */ /* 0x000fca0004000000 */
[----:B------:R-:W-:-:S04]  /*09f0*/  IMAD.IADD R7, R7, 0x1, -R26 ;  /* 0x0000000107077824 */ /* 0x000fc800078e0a1a */
[----:B------:R-:W-:-:S06]  /*0a00*/  VIADD R9, R7, 0x7fe00000 ;  /* 0x7fe0000007097836 */ /* 0x000fcc0000000000 */
[----:B------:R-:W-:-:S10]  /*0a10*/  DMUL R20, R22, R8 ;  /* 0x0000000816147228 */ /* 0x000fd40000000000 */
[----:B------:R-:W-:-:S13]  /*0a20*/  FSETP.GTU.AND P0, PT, |R21|, 1.469367938527859385e-39, PT ;  /* 0x001000001500780b */ /* 0x000fda0003f0c200 */
[----:B------:R-:W-:Y:S05]  /*0a30*/  @P0 BRA `(.L_x_8) ;  /* 0x0000000000940947 */ /* 0x000fea0003800000 */
[----:B------:R-:W-:Y:S01]  /*0a40*/  DFMA R12, R22, -R12, R18 ;  /* 0x8000000c160c722b */ /* 0x000fe20000000012 */
[----:B------:R-:W-:-:S09]  /*0a50*/  IMAD.MOV.U32 R8, RZ, RZ, RZ ;  /* 0x000000ffff087224 */ /* 0x000fd200078e00ff */
[C---:B------:R-:W-:Y:S02]  /*0a60*/  FSETP.NEU.AND P0, PT, R13.reuse, RZ, PT ;  /* 0x000000ff0d00720b */ /* 0x040fe40003f0d000 */
[----:B------:R-:W-:-:S04]  /*0a70*/  LOP3.LUT R19, R13, 0x80000000, R11, 0x48, !PT ;  /* 0x800000000d137812 */ /* 0x000fc800078e480b */
[----:B------:R-:W-:-:S07]  /*0a80*/  LOP3.LUT R9, R19, R9, RZ, 0xfc, !PT ;  /* 0x0000000913097212 */ /* 0x000fce00078efcff */
[----:B------:R-:W-:Y:S05]  /*0a90*/  @!P0 BRA `(.L_x_8) ;  /* 0x00000000007c8947 */ /* 0x000fea0003800000 */
[----:B------:R-:W-:Y:S01]  /*0aa0*/  IMAD.MOV R11, RZ, RZ, -R7 ;  /* 0x000000ffff0b7224 */ /* 0x000fe200078e0a07 */
[----:B------:R-:W-:Y:S01]  /*0ab0*/  MOV R10, RZ ;  /* 0x000000ff000a7202 */ /* 0x000fe20000000f00 */
[----:B------:R-:W-:Y:S01]  /*0ac0*/  DMUL.RP R8, R22, R8 ;  /* 0x0000000816087228 */ /* 0x000fe20000008000 */
[----:B------:R-:W-:-:S04]  /*0ad0*/  IADD3 R7, PT, PT, -R7, -0x43300000, RZ ;  /* 0xbcd0000007077810 */ /* 0x000fc80007ffe1ff */
[----:B------:R-:W-:-:S05]  /*0ae0*/  DFMA R10, R20, -R10, R22 ;  /* 0x8000000a140a722b */ /* 0x000fca0000000016 */
[----:B------:R-:W-:-:S05]  /*0af0*/  LOP3.LUT R19, R9, R19, RZ, 0x3c, !PT ;  /* 0x0000001309137212 */ /* 0x000fca00078e3cff */
[----:B------:R-:W-:-:S04]  /*0b00*/  FSETP.NEU.AND P0, PT, |R11|, R7, PT ;  /* 0x000000070b00720b */ /* 0x000fc80003f0d200 */
[----:B------:R-:W-:Y:S02]  /*0b10*/  FSEL R20, R8, R20, !P0 ;  /* 0x0000001408147208 */ /* 0x000fe40004000000 */
[----:B------:R-:W-:Y:S01]  /*0b20*/  FSEL R21, R19, R21, !P0 ;  /* 0x0000001513157208 */ /* 0x000fe20004000000 */
[----:B------:R-:W-:Y:S06]  /*0b30*/  BRA `(.L_x_8) ;  /* 0x0000000000547947 */ /* 0x000fec0003800000 */
.L_x_7:
[----:B------:R-:W-:-:S14]  /*0b40*/  DSETP.NAN.AND P0, PT, R8, R8, PT ;  /* 0x000000080800722a */ /* 0x000fdc0003f08000 */
[----:B------:R-:W-:Y:S05]  /*0b50*/  @P0 BRA `(.L_x_9) ;  /* 0x0000000000440947 */ /* 0x000fea0003800000 */
[----:B------:R-:W-:-:S14]  /*0b60*/  DSETP.NAN.AND P0, PT, R10, R10, PT ;  /* 0x0000000a0a00722a */ /* 0x000fdc0003f08000 */
[----:B------:R-:W-:Y:S05]  /*0b70*/  @P0 BRA `(.L_x_10) ;  /* 0x0000000000300947 */ /* 0x000fea0003800000 */
[----:B------:R-:W-:Y:S01]  /*0b80*/  ISETP.NE.AND P0, PT, R27, R28, PT ;  /* 0x0000001c1b00720c */ /* 0x000fe20003f05270 */
[----:B------:R-:W-:Y:S02]  /*0b90*/  IMAD.MOV.U32 R20, RZ, RZ, 0x0 ;  /* 0x00000000ff147424 */ /* 0x000fe400078e00ff */
[----:B------:R-:W-:-:S10]  /*0ba0*/  IMAD.MOV.U32 R21, RZ, RZ, -0x80000 ;  /* 0xfff80000ff157424 */ /* 0x000fd400078e00ff */
[----:B------:R-:W-:Y:S05]  /*0bb0*/  @!P0 BRA `(.L_x_8) ;  /* 0x0000000000348947 */ /* 0x000fea0003800000 */
[----:B------:R-:W-:Y:S02]  /*0bc0*/  ISETP.NE.AND P0, PT, R27, 0x7ff00000, PT ;  /* 0x7ff000001b00780c */ /* 0x000fe40003f05270 */
[----:B------:R-:W-:Y:S02]  /*0bd0*/  LOP3.LUT R21, R9, 0x80000000, R11, 0x48, !PT ;  /* 0x8000000009157812 */ /* 0x000fe400078e480b */
[----:B------:R-:W-:-:S13]  /*0be0*/  ISETP.EQ.OR P0, PT, R28, RZ, !P0 ;  /* 0x000000ff1c00720c */ /* 0x000fda0004702670 */
[----:B------:R-:W-:Y:S01]  /*0bf0*/  @P0 LOP3.LUT R7, R21, 0x7ff00000, RZ, 0xfc, !PT ;  /* 0x7ff0000015070812 */ /* 0x000fe200078efcff */
[----:B------:R-:W-:Y:S02]  /*0c00*/  @!P0 IMAD.MOV.U32 R20, RZ, RZ, RZ ;  /* 0x000000ffff148224 */ /* 0x000fe400078e00ff */
[----:B------:R-:W-:Y:S02]  /*0c10*/  @P0 IMAD.MOV.U32 R20, RZ, RZ, RZ ;  /* 0x000000ffff140224 */ /* 0x000fe400078e00ff */
[----:B------:R-:W-:Y:S01]  /*0c20*/  @P0 IMAD.MOV.U32 R21, RZ, RZ, R7 ;  /* 0x000000ffff150224 */ /* 0x000fe200078e0007 */
[----:B------:R-:W-:Y:S06]  /*0c30*/  BRA `(.L_x_8) ;  /* 0x0000000000147947 */ /* 0x000fec0003800000 */
.L_x_10:
[----:B------:R-:W-:Y:S01]  /*0c40*/  LOP3.LUT R21, R11, 0x80000, RZ, 0xfc, !PT ;  /* 0x000800000b157812 */ /* 0x000fe200078efcff */
[----:B------:R-:W-:Y:S01]  /*0c50*/  IMAD.MOV.U32 R20, RZ, RZ, R10 ;  /* 0x000000ffff147224 */ /* 0x000fe200078e000a */
[----:B------:R-:W-:Y:S06]  /*0c60*/  BRA `(.L_x_8) ;  /* 0x0000000000087947 */ /* 0x000fec0003800000 */
.L_x_9:
[----:B------:R-:W-:Y:S01]  /*0c70*/  LOP3.LUT R21, R9, 0x80000, RZ, 0xfc, !PT ;  /* 0x0008000009157812 */ /* 0x000fe200078efcff */
[----:B------:R-:W-:-:S07]  /*0c80*/  IMAD.MOV.U32 R20, RZ, RZ, R8 ;  /* 0x000000ffff147224 */ /* 0x000fce00078e0008 */
.L_x_8:
[----:B------:R-:W-:Y:S05]  /*0c90*/  BSYNC.RECONVERGENT B1 ;  /* 0x0000000000017941 */ /* 0x000fea0003800200 */
.L_x_6:
[----:B------:R-:W-:Y:S02]  /*0ca0*/  IMAD.MOV.U32 R8, RZ, RZ, R0 ;  /* 0x000000ffff087224 */ /* 0x000fe400078e0000 */
[----:B------:R-:W-:-:S04]  /*0cb0*/  IMAD.MOV.U32 R9, RZ, RZ, 0x0 ;  /* 0x00000000ff097424 */ /* 0x000fc800078e00ff */
[----:B------:R-:W-:Y:S05]  /*0cc0*/  RET.REL.NODEC R8 `(_Z15updateParticlesiPdS_S_S_S_dS_d) ;  /* 0xfffffff008cc7950 */ /* 0x000fea0003c3ffff */
.L_x_11:
[----:B------:R-:W-:-:S00]  /*0cd0*/  BRA `(.L_x_11) ;  /* 0xfffffffc00fc7947 */ /* 0x000fc0000383ffff */
[----:B------:R-:W-:-:S00]  /*0ce0*/  NOP ;  /* 0x0000000000007918 */ /* 0x000fc00000000000 */
        /* <DEDUP_REMOVED lines=9> */
.L_x_133:


//--------------------- .text._Z15calculateForcesiPdS_S_S_S_S_ddddS_S_S_S_S_id --------------------------
	.section	.text._Z15calculateForcesiPdS_S_S_S_S_ddddS_S_S_S_S_id,"ax",@progbits
	.align	128
        .global         _Z15calculateForcesiPdS_S_S_S_S_ddddS_S_S_S_S_id
        .type           _Z15calculateForcesiPdS_S_S_S_S_ddddS_S_S_S_S_id,@function
        .size           _Z15calculateForcesiPdS_S_S_S_S_ddddS_S_S_S_S_id,(.L_x_136 - _Z15calculateForcesiPdS_S_S_S_S_ddddS_S_S_S_S_id)
        .other          _Z15calculateForcesiPdS_S_S_S_S_ddddS_S_S_S_S_id,@"STO_CUDA_ENTRY STV_DEFAULT"
_Z15calculateForcesiPdS_S_S_S_S_ddddS_S_S_S_S_id:
.text._Z15calculateForcesiPdS_S_S_S_S_ddddS_S_S_S_S_id:
[----:B------:R-:W-:Y:S01]  /*0000*/  LDC R1, c[0x0][0x37c] ;  /* 0x0000df00ff017b82 */ /* 0x000fe20000000800 */
[----:B------:R-:W0:Y:S07]  /*0010*/  S2R R3, SR_TID.X ;  /* 0x0000000000037919 */ /* 0x000e2e0000002100 */
[----:B------:R-:W0:Y:S01]  /*0020*/  S2UR UR4, SR_CTAID.X ;  /* 0x00000000000479c3 */ /* 0x000e220000002500 */
[----:B------:R-:W1:Y:S01]  /*0030*/  LDCU UR5, c[0x0][0x380] ;  /* 0x00007000ff0577ac */ /* 0x000e620008000800 */
[----:B------:R-:W2:Y:S06]  /*0040*/  LDCU.64 UR14, c[0x0][0x3b0] ;  /* 0x00007600ff0e77ac */ /* 0x000eac0008000a00 */
[----:B------:R-:W0:Y:S01]  /*0050*/  LDC R0, c[0x0][0x360] ;  /* 0x0000d800ff007b82 */ /* 0x000e220000000800 */
[----:B------:R-:W3:Y:S01]  /*0060*/  LDCU.64 UR16, c[0x0][0x3a0] ;  /* 0x00007400ff1077ac */ /* 0x000ee20008000a00 */
[----:B0-----:R-:W-:-:S05]  /*0070*/  IMAD R0, R0, UR4, R3 ;  /* 0x0000000400007c24 */ /* 0x001fca000f8e0203 */
[----:B-1----:R-:W-:-:S13]  /*0080*/  ISETP.GE.AND P0, PT, R0, UR5, PT ;  /* 0x0000000500007c0c */ /* 0x002fda000bf06270 */
[----:B--23--:R-:W-:Y:S05]  /*0090*/  @P0 EXIT ;  /* 0x000000000000094d */ /* 0x00cfea0003800000 */
[----:B------:R-:W0:Y:S01]  /*00a0*/  LDC.64 R30, c[0x0][0x3a0] ;  /* 0x0000e800ff1e7b82 */ /* 0x000e220000000a00 */
[----:B------:R-:W1:Y:S07]  /*00b0*/  LDCU.64 UR12, c[0x0][0x358] ;  /* 0x00006b00ff0c77ac */ /* 0x000e6e0008000a00 */
[----:B------:R-:W2:Y:S01]  /*00c0*/  LDC.64 R20, c[0x0][0x3b0] ;  /* 0x0000ec00ff147b82 */ /* 0x000ea20000000a00 */
[----:B0-----:R-:W-:-:S06]  /*00d0*/  IMAD.WIDE R30, R0, 0x8, R30 ;  /* 0x00000008001e7825 */ /* 0x001fcc00078e021e */
[----:B-1----:R-:W5:Y:S01]  /*00e0*/  LDG.E.64 R30, desc[UR12][R30.64] ;  /* 0x0000000c1e1e7981 */ /* 0x002f62000c1e1b00 */
[----:B------:R-:W-:Y:S01]  /*00f0*/  UISETP.GE.AND UP0, UPT, UR5, 0x1, UPT ;  /* 0x000000010500788c */ /* 0x000fe2000bf06270 */
[----:B------:R-:W-:Y:S02]  /*0100*/  CS2R R52, SRZ ;  /* 0x0000000000347805 */ /* 0x000fe4000001ff00 */
[----:B------:R-:W-:Y:S02]  /*0110*/  CS2R R28, SRZ ;  /* 0x00000000001c7805 */ /* 0x000fe4000001ff00 */
[----:B------:R-:W-:Y:S02]  /*0120*/  CS2R R34, SRZ ;  /* 0x0000000000227805 */ /* 0x000fe4000001ff00 */
[----:B------:R-:W-:Y:S02]  /*0130*/  CS2R R26, SRZ ;  /* 0x00000000001a7805 */ /* 0x000fe4000001ff00 */
[----:B------:R-:W-:-:S02]  /*0140*/  CS2R R24, SRZ ;  /* 0x0000000000187805 */ /* 0x000fc4000001ff00 */
[----:B------:R-:W-:Y:S01]  /*0150*/  CS2R R22, SRZ ;  /* 0x0000000000167805 */ /* 0x000fe2000001ff00 */
[----:B--2---:R-:W-:Y:S01]  /*0160*/  IMAD.WIDE R20, R0, 0x8, R20 ;  /* 0x0000000800147825 */ /* 0x004fe200078e0214 */
[----:B------:R-:W-:Y:S01]  /*0170*/  UMOV UR4, URZ ;  /* 0x000000ff00047c82 */ /* 0x000fe20008000000 */
[----:B------:R-:W-:Y:S05]  /*0180*/  BRA.U !UP0, `(.L_x_12) ;  /* 0x0000001908747547 */ /* 0x000fea000b800000 */
[----:B------:R-:W0:Y:S01]  /*0190*/  LDCU UR5, c[0x0][0x3c4] ;  /* 0x00007880ff0577ac */ /* 0x000e220008000800 */
[----:B------:R-:W1:Y:S01]  /*01a0*/  LDC.64 R8, c[0x0][0x3c0] ;  /* 0x0000f000ff087b82 */ /* 0x000e620000000a00 */
[----:B------:R-:W-:Y:S02]  /*01b0*/  IMAD.MOV.U32 R4, RZ, RZ, 0x1 ;  /* 0x00000001ff047424 */ /* 0x000fe400078e00ff */
[----:B------:R-:W-:-:S05]  /*01c0*/  IMAD R32, R0, 0x3, RZ ;  /* 0x0000000300207824 */ /* 0x000fca00078e02ff */
[----:B------:R-:W2:Y:S08]  /*01d0*/  LDC.64 R2, c[0x0][0x390] ;  /* 0x0000e400ff027b82 */ /* 0x000eb00000000a00 */
[----:B------:R-:W3:Y:S01]  /*01e0*/  LDC.64 R10, c[0x0][0x3c8] ;  /* 0x0000f200ff0a7b82 */ /* 0x000ee20000000a00 */
[----:B0-----:R-:W1:Y:S01]  /*01f0*/  MUFU.RCP64H R5, UR5 ;  /* 0x0000000500057d08 */ /* 0x001e620008001800 */
[----:B--2---:R-:W-:Y:S01]  /*0200*/  IMAD.WIDE R2, R32, 0x8, R2 ;  /* 0x0000000820027825 */ /* 0x004fe200078e0202 */
[----:B-1----:R-:W-:-:S04]  /*0210*/  DFMA R6, R4, -R8, 1 ;  /* 0x3ff000000406742b */ /* 0x002fc80000000808 */
[----:B------:R-:W5:Y:S04]  /*0220*/  LDG.E.64 R18, desc[UR12][R2.64] ;  /* 0x0000000c02127981 */ /* 0x000f68000c1e1b00 */
[----:B------:R-:W5:Y:S01]  /*0230*/  LDG.E.64 R16, desc[UR12][R2.64+0x8] ;  /* 0x0000080c02107981 */ /* 0x000f62000c1e1b00 */
[----:B------:R-:W-:-:S03]  /*0240*/  DFMA R6, R6, R6, R6 ;  /* 0x000000060606722b */ /* 0x000fc60000000006 */
[----:B------:R3:W5:Y:S05]  /*0250*/  LDG.E.64 R14, desc[UR12][R2.64+0x10] ;  /* 0x0000100c020e7981 */ /* 0x00076a000c1e1b00 */
[----:B------:R-:W-:-:S08]  /*0260*/  DFMA R6, R4, R6, R4 ;  /* 0x000000060406722b */ /* 0x000fd00000000004 */
[----:B------:R-:W-:-:S08]  /*0270*/  DFMA R4, R6, -R8, 1 ;  /* 0x3ff000000604742b */ /* 0x000fd00000000808 */
[----:B------:R-:W-:-:S08]  /*0280*/  DFMA R4, R6, R4, R6 ;  /* 0x000000040604722b */ /* 0x000fd00000000006 */
[----:B---3--:R-:W-:-:S08]  /*0290*/  DMUL R2, R4, R10 ;  /* 0x0000000a04027228 */ /* 0x008fd00000000000 */
[----:B------:R-:W-:Y:S01]  /*02a0*/  DFMA R6, R2, -R8, R10 ;  /* 0x800000080206722b */ /* 0x000fe2000000000a */
[----:B------:R-:W0:Y:S07]  /*02b0*/  LDC R8, c[0x0][0x3cc] ;  /* 0x0000f300ff087b82 */ /* 0x000e2e0000000800 */
[----:B------:R-:W-:-:S10]  /*02c0*/  DFMA R2, R4, R6, R2 ;  /* 0x000000060402722b */ /* 0x000fd40000000002 */
[----:B------:R-:W-:-:S05]  /*02d0*/  FFMA R4, RZ, UR5, R3 ;  /* 0x00000005ff047c23 */ /* 0x000fca0008000003 */
[----:B------:R-:W-:Y:S02]  /*02e0*/  FSETP.GT.AND P0, PT, |R4|, 1.469367938527859385e-39, PT ;  /* 0x001000000400780b */ /* 0x000fe40003f04200 */
[----:B0-----:R-:W-:-:S13]  /*02f0*/  FSETP.GEU.AND P1, PT, |R8|, 6.5827683646048100446e-37, PT ;  /* 0x036000000800780b */ /* 0x001fda0003f2e200 */
[----:B------:R-:W-:Y:S05]  /*0300*/  @P0 BRA P1, `(.L_x_13) ;  /* 0x0000000000280947 */ /* 0x000fea0000800000 */
[----:B------:R-:W0:Y:S01]  /*0310*/  LDCU.64 UR6, c[0x0][0x3c8] ;  /* 0x00007900ff0677ac */ /* 0x000e220008000a00 */
[----:B------:R-:W-:Y:S01]  /*0320*/  MOV R4, 0x390 ;  /* 0x0000039000047802 */ /* 0x000fe20000000f00 */
[----:B------:R-:W1:Y:S01]  /*0330*/  LDCU.64 UR8, c[0x0][0x3c0] ;  /* 0x00007800ff0877ac */ /* 0x000e620008000a00 */
[----:B0-----:R-:W-:Y:S02]  /*0340*/  IMAD.U32 R8, RZ, RZ, UR6 ;  /* 0x00000006ff087e24 */ /* 0x001fe4000f8e00ff */
[----:B------:R-:W-:Y:S02]  /*0350*/  IMAD.U32 R7, RZ, RZ, UR7 ;  /* 0x00000007ff077e24 */ /* 0x000fe4000f8e00ff */
[----:B-1----:R-:W-:Y:S02]  /*0360*/  IMAD.U32 R6, RZ, RZ, UR8 ;  /* 0x00000008ff067e24 */ /* 0x002fe4000f8e00ff */
[----:B------:R-:W-:-:S07]  /*0370*/  IMAD.U32 R5, RZ, RZ, UR9 ;  /* 0x00000009ff057e24 */ /* 0x000fce000f8e00ff */
[----:B-----5:R-:W-:Y:S05]  /*0380*/  CALL.REL.NOINC `($__internal_1_$__cuda_sm20_div_rn_f64_full) ;  /* 0x0000002400dc7944 */ /* 0x020fea0003c00000 */
[----:B------:R-:W-:Y:S02]  /*0390*/  IMAD.MOV.U32 R2, RZ, RZ, R6 ;  /* 0x000000ffff027224 */ /* 0x000fe400078e0006 */
[----:B------:R-:W-:-:S07]  /*03a0*/  IMAD.MOV.U32 R3, RZ, RZ, R5 ;  /* 0x000000ffff037224 */ /* 0x000fce00078e0005 */
.L_x_13:
[----:B------:R-:W0:Y:S01]  /*03b0*/  LDC.64 R40, c[0x0][0x3b8] ;  /* 0x0000ee00ff287b82 */ /* 0x000e220000000a00 */
[----:B------:R-:W1:Y:S01]  /*03c0*/  LDCU.128 UR8, c[0x0][0x390] ;  /* 0x00007200ff0877ac */ /* 0x000e620008000c00 */
[----:B------:R-:W-:Y:S02]  /*03d0*/  CS2R R22, SRZ ;  /* 0x0000000000167805 */ /* 0x000fe4000001ff00 */
[----:B------:R-:W-:Y:S02]  /*03e0*/  CS2R R24, SRZ ;  /* 0x0000000000187805 */ /* 0x000fe4000001ff00 */
[----:B------:R-:W-:Y:S01]  /*03f0*/  CS2R R26, SRZ ;  /* 0x00000000001a7805 */ /* 0x000fe2000001ff00 */
[----:B------:R-:W2:Y:S01]  /*0400*/  LDCU UR5, c[0x0][0x380] ;  /* 0x00007000ff0577ac */ /* 0x000ea20008000800 */
[----:B------:R-:W-:Y:S02]  /*0410*/  CS2R R34, SRZ ;  /* 0x0000000000227805 */ /* 0x000fe4000001ff00 */
[----:B------:R-:W-:Y:S01]  /*0420*/  CS2R R28, SRZ ;  /* 0x00000000001c7805 */ /* 0x000fe2000001ff00 */
[----:B------:R-:W3:Y:S01]  /*0430*/  LDC.64 R4, c[0x0][0x398] ;  /* 0x0000e600ff047b82 */ /* 0x000ee20000000a00 */
[----:B------:R-:W-:Y:S01]  /*0440*/  CS2R R36, SRZ ;  /* 0x0000000000247805 */ /* 0x000fe2000001ff00 */
[----:B------:R-:W4:Y:S01]  /*0450*/  LDCU.64 UR20, c[0x0][0x3b8] ;  /* 0x00007700ff1477ac */ /* 0x000f220008000a00 */
[----:B-1----:R-:W-:-:S02]  /*0460*/  UIADD3 UR8, UP0, UPT, UR8, 0x8, URZ ;  /* 0x0000000808087890 */ /* 0x002fc4000ff1e0ff */
[----:B------:R-:W-:Y:S02]  /*0470*/  UIADD3 UR6, UP1, UPT, UR10, 0x10, URZ ;  /* 0x000000100a067890 */ /* 0x000fe4000ff3e0ff */
[----:B------:R-:W-:Y:S01]  /*0480*/  UIADD3.X UR9, UPT, UPT, URZ, UR9, URZ, UP0, !UPT ;  /* 0x00000009ff097290 */ /* 0x000fe200087fe4ff */
[C---:B0-----:R-:W-:Y:S01]  /*0490*/  DADD R54, R40.reuse, 6 ;  /* 0x4018000028367429 */ /* 0x041fe20000000000 */
[----:B------:R-:W-:Y:S01]  /*04a0*/  UIADD3.X UR7, UPT, UPT, URZ, UR11, URZ, UP1, !UPT ;  /* 0x0000000bff077290 */ /* 0x000fe20008ffe4ff */
[C---:B------:R-:W-:Y:S01]  /*04b0*/  DMUL R38, R40.reuse, R40 ;  /* 0x0000002828267228 */ /* 0x040fe20000000000 */
[----:B------:R-:W-:Y:S01]  /*04c0*/  MOV R42, UR8 ;  /* 0x00000008002a7c02 */ /* 0x000fe20008000f00 */
[----:B------:R-:W-:Y:S01]  /*04d0*/  DADD R40, R40, 6 ;  /* 0x4018000028287429 */ /* 0x000fe20000000000 */
[----:B------:R-:W-:Y:S01]  /*04e0*/  IMAD.U32 R52, RZ, RZ, UR6 ;  /* 0x00000006ff347e24 */ /* 0x000fe2000f8e00ff */
[----:B------:R-:W0:Y:S01]  /*04f0*/  LDCU.64 UR10, c[0x0][0x388] ;  /* 0x00007100ff0a77ac */ /* 0x000e220008000a00 */
[----:B------:R-:W-:-:S02]  /*0500*/  IMAD.U32 R43, RZ, RZ, UR9 ;  /* 0x00000009ff2b7e24 */ /* 0x000fc4000f8e00ff */
[----:B---3--:R-:W-:Y:S01]  /*0510*/  IMAD.WIDE R32, R32, 0x8, R4 ;  /* 0x0000000820207825 */ /* 0x008fe200078e0204 */
[----:B------:R-:W-:Y:S01]  /*0520*/  LOP3.LUT R54, R55, 0x7ff00000, RZ, 0xc0, !PT ;  /* 0x7ff0000037367812 */ /* 0x000fe200078ec0ff */
[----:B--2---:R-:W-:Y:S02]  /*0530*/  UIADD3 UR5, UPT, UPT, -UR5, URZ, URZ ;  /* 0x000000ff05057290 */ /* 0x004fe4000fffe1ff */
[----:B----4-:R-:W-:-:S10]  /*0540*/  IMAD.U32 R53, RZ, RZ, UR7 ;  /* 0x00000007ff357e24 */ /* 0x010fd4000f8e00ff */
.L_x_41:
[----:B------:R-:W2:Y:S04]  /*0550*/  LDG.E.64 R44, desc[UR12][R42.64] ;  /* 0x0000000c2a2c7981 */ /* 0x000ea8000c1e1b00 */
[----:B------:R-:W3:Y:S04]  /*0560*/  LDG.E.64 R46, desc[UR12][R42.64+-0x8] ;  /* 0xfffff80c2a2e7981 */ /* 0x000ee8000c1e1b00 */
[----:B------:R-:W4:Y:S01]  /*0570*/  LDG.E.64 R48, desc[UR12][R42.64+0x8] ;  /* 0x0000080c2a307981 */ /* 0x000f22000c1e1b00 */
[----:B------:R-:W-:Y:S01]  /*0580*/  IMAD.MOV.U32 R8, RZ, RZ, 0x0 ;  /* 0x00000000ff087424 */ /* 0x000fe200078e00ff */
[----:B------:R-:W-:Y:S01]  /*0590*/  BSSY.RECONVERGENT B0, `(.L_x_14) ;  /* 0x0000022000007945 */ /* 0x000fe20003800200 */
[----:B------:R-:W-:Y:S01]  /*05a0*/  IMAD.MOV.U32 R9, RZ, RZ, 0x3fd80000 ;  /* 0x3fd80000ff097424 */ /* 0x000fe200078e00ff */
[----:B--2--5:R-:W-:-:S02]  /*05b0*/  DADD R44, -R16, R44 ;  /* 0x00000000102c7229 */ /* 0x024fc4000000012c */
[----:B---3--:R-:W-:-:S06]  /*05c0*/  DADD R46, -R18, R46 ;  /* 0x00000000122e7229 */ /* 0x008fcc000000012e */
[----:B------:R-:W-:Y:S02]  /*05d0*/  DMUL R4, R44, R44 ;  /* 0x0000002c2c047228 */ /* 0x000fe40000000000 */
[----:B----4-:R-:W-:-:S06]  /*05e0*/  DADD R48, -R14, R48 ;  /* 0x000000000e307229 */ /* 0x010fcc0000000130 */
[----:B------:R-:W-:-:S08]  /*05f0*/  DFMA R4, R46, R46, R4 ;  /* 0x0000002e2e04722b */ /* 0x000fd00000000004 */
[----:B------:R-:W-:-:S06]  /*0600*/  DFMA R50, R48, R48, R4 ;  /* 0x000000303032722b */ /* 0x000fcc0000000004 */
[----:B------:R-:W1:Y:S04]  /*0610*/  MUFU.RSQ64H R7, R51 ;  /* 0x0000003300077308 */ /* 0x000e680000001c00 */
[----:B------:R-:W-:-:S05]  /*0620*/  VIADD R6, R51, 0xfcb00000 ;  /* 0xfcb0000033067836 */ /* 0x000fca0000000000 */
[----:B------:R-:W-:Y:S01]  /*0630*/  ISETP.GE.U32.AND P0, PT, R6, 0x7ca00000, PT ;  /* 0x7ca000000600780c */ /* 0x000fe20003f06070 */
[----:B-1----:R-:W-:-:S08]  /*0640*/  DMUL R4, R6, R6 ;  /* 0x0000000606047228 */ /* 0x002fd00000000000 */
[----:B------:R-:W-:-:S08]  /*0650*/  DFMA R4, R50, -R4, 1 ;  /* 0x3ff000003204742b */ /* 0x000fd00000000804 */
[----:B------:R-:W-:Y:S02]  /*0660*/  DFMA R8, R4, R8, 0.5 ;  /* 0x3fe000000408742b */ /* 0x000fe40000000008 */
[----:B------:R-:W-:-:S08]  /*0670*/  DMUL R4, R6, R4 ;  /* 0x0000000406047228 */ /* 0x000fd00000000000 */
[----:B------:R-:W-:-:S08]  /*0680*/  DFMA R12, R8, R4, R6 ;  /* 0x00000004080c722b */ /* 0x000fd00000000006 */
[----:B------:R-:W-:Y:S02]  /*0690*/  DMUL R56, R50, R12 ;  /* 0x0000000c32387228 */ /* 0x000fe40000000000 */
[----:B------:R-:W-:Y:S01]  /*06a0*/  VIADD R5, R13, 0xfff00000 ;  /* 0xfff000000d057836 */ /* 0x000fe20000000000 */
[----:B------:R-:W-:-:S05]  /*06b0*/  MOV R4, R12 ;  /* 0x0000000c00047202 */ /* 0x000fca0000000f00 */
[----:B------:R-:W-:-:S08]  /*06c0*/  DFMA R8, R56, -R56, R50 ;  /* 0x800000383808722b */ /* 0x000fd00000000032 */
[----:B------:R-:W-:Y:S01]  /*06d0*/  DFMA R10, R8, R4, R56 ;  /* 0x00000004080a722b */ /* 0x000fe20000000038 */
[----:B------:R-:W-:Y:S10]  /*06e0*/  @!P0 BRA `(.L_x_15) ;  /* 0x0000000000308947 */ /* 0x000ff40003800000 */
[----:B------:R-:W-:Y:S01]  /*06f0*/  IMAD.MOV.U32 R7, RZ, RZ, R6 ;  /* 0x000000ffff077224 */ /* 0x000fe200078e0006 */
[----:B------:R-:W-:Y:S01]  /*0700*/  MOV R4, R51 ;  /* 0x0000003300047202 */ /* 0x000fe20000000f00 */
[----:B------:R-:W-:Y:S01]  /*0710*/  IMAD.MOV.U32 R11, RZ, RZ, R8 ;  /* 0x000000ffff0b7224 */ /* 0x000fe200078e0008 */
[----:B------:R-:W-:Y:S01]  /*0720*/  MOV R13, 0x790 ;  /* 0x00000790000d7802 */ /* 0x000fe20000000f00 */
[----:B------:R-:W-:Y:S02]  /*0730*/  IMAD.MOV.U32 R10, RZ, RZ, R9 ;  /* 0x000000ffff0a7224 */ /* 0x000fe400078e0009 */
[----:B------:R-:W-:Y:S02]  /*0740*/  IMAD.MOV.U32 R6, RZ, RZ, R5 ;  /* 0x000000ffff067224 */ /* 0x000fe400078e0005 */
[----:B------:R-:W-:Y:S02]  /*0750*/  IMAD.MOV.U32 R9, RZ, RZ, R56 ;  /* 0x000000ffff097224 */ /* 0x000fe400078e0038 */
[----:B------:R-:W-:-:S02]  /*0760*/  IMAD.MOV.U32 R8, RZ, RZ, R57 ;  /* 0x000000ffff087224 */ /* 0x000fc400078e0039 */
[----:B------:R-:W-:-:S07]  /*0770*/  IMAD.MOV.U32 R5, RZ, RZ, R50 ;  /* 0x000000ffff057224 */ /* 0x000fce00078e0032 */
[----:B0-----:R-:W-:Y:S05]  /*0780*/  CALL.REL.NOINC `($__internal_2_$__cuda_sm20_dsqrt_rn_f64_mediumpath_v1) ;  /* 0x0000002800747944 */ /* 0x001fea0003c00000 */
[----:B------:R-:W-:Y:S02]  /*0790*/  IMAD.MOV.U32 R10, RZ, RZ, R5 ;  /* 0x000000ffff0a7224 */ /* 0x000fe400078e0005 */
[----:B------:R-:W-:-:S07]  /*07a0*/  IMAD.MOV.U32 R11, RZ, RZ, R4 ;  /* 0x000000ffff0b7224 */ /* 0x000fce00078e0004 */
.L_x_15:
[----:B0-----:R-:W-:Y:S05]  /*07b0*/  BSYNC.RECONVERGENT B0 ;  /* 0x0000000000007941 */ /* 0x001fea0003800200 */
.L_x_14:
[----:B------:R-:W-:Y:S01]  /*07c0*/  DSETP.GEU.AND P0, PT, R10, UR20, PT ;  /* 0x000000140a007e2a */ /* 0x000fe2000bf0e000 */
[----:B------:R-:W-:-:S13]  /*07d0*/  BSSY.RECONVERGENT B0, `(.L_x_16) ;  /* 0x0000129000007945 */ /* 0x000fda0003800200 */
[----:B------:R-:W-:Y:S05]  /*07e0*/  @P0 BRA `(.L_x_17) ;  /* 0x00000010009c0947 */ /* 0x000fea0003800000 */
[C---:B------:R-:W-:Y:S01]  /*07f0*/  DSETP.GTU.AND P0, PT, R50.reuse, R38, PT ;  /* 0x000000263200722a */ /* 0x040fe20003f0c000 */
[----:B------:R-:W-:Y:S01]  /*0800*/  BSSY.RECONVERGENT B2, `(.L_x_18) ;  /* 0x0000069000027945 */ /* 0x000fe20003800200 */
[----:B------:R-:W-:Y:S02]  /*0810*/  CS2R R64, SRZ ;  /* 0x0000000000407805 */ /* 0x000fe4000001ff00 */
[----:B------:R-:W-:Y:S02]  /*0820*/  CS2R R62, SRZ ;  /* 0x00000000003e7805 */ /* 0x000fe4000001ff00 */
[----:B------:R-:W-:Y:S01]  /*0830*/  CS2R R60, SRZ ;  /* 0x00000000003c7805 */ /* 0x000fe2000001ff00 */
[----:B------:R-:W-:-:S14]  /*0840*/  DSETP.LEU.OR P0, PT, R50, RZ, P0 ;  /* 0x000000ff3200722a */ /* 0x000fdc000070b400 */
[----:B------:R-:W-:Y:S05]  /*0850*/  @P0 BRA `(.L_x_19) ;  /* 0x00000004008c0947 */ /* 0x000fea0003800000 */
[----:B------:R-:W-:Y:S01]  /*0860*/  DADD R12, -R10, UR20 ;  /* 0x000000140a0c7e29 */ /* 0x000fe20008000100 */
[----:B------:R-:W-:Y:S01]  /*0870*/  BSSY.RECONVERGENT B1, `(.L_x_20) ;  /* 0x0000007000017945 */ /* 0x000fe20003800200 */
[----:B------:R-:W-:Y:S01]  /*0880*/  IMAD.MOV.U32 R6, RZ, RZ, 0x40000000 ;  /* 0x40000000ff067424 */ /* 0x000fe200078e00ff */
[----:B------:R-:W-:-:S05]  /*0890*/  MOV R7, 0x8e0 ;  /* 0x000008e000077802 */ /* 0x000fca0000000f00 */
[----:B------:R-:W-:-:S10]  /*08a0*/  DADD R8, -RZ, |R12| ;  /* 0x00000000ff087229 */ /* 0x000fd4000000050c */
[----:B------:R-:W-:Y:S02]  /*08b0*/  IMAD.MOV.U32 R5, RZ, RZ, R8 ;  /* 0x000000ffff057224 */ /* 0x000fe400078e0008 */
[----:B------:R-:W-:-:S07]  /*08c0*/  IMAD.MOV.U32 R4, RZ, RZ, R9 ;  /* 0x000000ffff047224 */ /* 0x000fce00078e0009 */
[----:B------:R-:W-:Y:S05]  /*08d0*/  CALL.REL.NOINC `($_Z15calculateForcesiPdS_S_S_S_S_ddddS_S_S_S_S_id$__internal_accurate_pow) ;  /* 0x0000002800f47944 */ /* 0x000fea0003c00000 */
[----:B------:R-:W-:Y:S05]  /*08e0*/  BSYNC.RECONVERGENT B1 ;  /* 0x0000000000017941 */ /* 0x000fea0003800200 */
.L_x_20:
[C---:B------:R-:W-:Y:S01]  /*08f0*/  DADD R6, R12.reuse, 2 ;  /* 0x400000000c067429 */ /* 0x040fe20000000000 */
[----:B------:R-:W-:Y:S01]  /*0900*/  BSSY.RECONVERGENT B1, `(.L_x_21) ;  /* 0x000000f000017945 */ /* 0x000fe20003800200 */
[----:B------:R-:W-:-:S06]  /*0910*/  DSETP.NEU.AND P0, PT, R12, RZ, PT ;  /* 0x000000ff0c00722a */ /* 0x000fcc0003f0d000 */
[----:B------:R-:W-:Y:S02]  /*0920*/  FSEL R70, R5, RZ, P0 ;  /* 0x000000ff05467208 */ /* 0x000fe40000000000 */
[----:B------:R-:W-:Y:S01]  /*0930*/  LOP3.LUT R8, R7, 0x7ff00000, RZ, 0xc0, !PT ;  /* 0x7ff0000007087812 */ /* 0x000fe200078ec0ff */
[----:B------:R-:W-:Y:S01]  /*0940*/  DADD R6, -RZ, |UR20| ;  /* 0x40000014ff067e29 */ /* 0x000fe20008000100 */
[----:B------:R-:W-:Y:S02]  /*0950*/  FSEL R71, R4, RZ, P0 ;  /* 0x000000ff04477208 */ /* 0x000fe40000000000 */
[----:B------:R-:W-:-:S07]  /*0960*/  ISETP.NE.AND P1, PT, R8, 0x7ff00000, PT ;  /* 0x7ff000000800780c */ /* 0x000fce0003f25270 */
[----:B------:R-:W-:-:S06]  /*0970*/  IMAD.MOV.U32 R5, RZ, RZ, R6 ;  /* 0x000000ffff057224 */ /* 0x000fcc00078e0006 */
[----:B------:R-:W-:Y:S05]  /*0980*/  @P1 BRA `(.L_x_22) ;  /* 0x0000000000181947 */ /* 0x000fea0003800000 */
[----:B------:R-:W-:-:S14]  /*0990*/  DSETP.NAN.AND P0, PT, R12, R12, PT ;  /* 0x0000000c0c00722a */ /* 0x000fdc0003f08000 */
[----:B------:R-:W-:Y:S01]  /*09a0*/  @P0 DADD R70, R12, 2 ;  /* 0x400000000c460429 */ /* 0x000fe20000000000 */
[----:B------:R-:W-:Y:S10]  /*09b0*/  @P0 BRA `(.L_x_22) ;  /* 0x00000000000c0947 */ /* 0x000ff40003800000 */
[----:B------:R-:W-:-:S14]  /*09c0*/  DSETP.NEU.AND P0, PT, |R12|, +INF , PT ;  /* 0x7ff000000c00742a */ /* 0x000fdc0003f0d200 */
[----:B------:R-:W-:Y:S01]  /*09d0*/  @!P0 IMAD.MOV.U32 R70, RZ, RZ, 0x0 ;  /* 0x00000000ff468424 */ /* 0x000fe200078e00ff */
[----:B------:R-:W-:-:S07]  /*09e0*/  @!P0 MOV R71, 0x7ff00000 ;  /* 0x7ff0000000478802 */ /* 0x000fce0000000f00 */
.L_x_22:
[----:B------:R-:W-:Y:S05]  /*09f0*/  BSYNC.RECONVERGENT B1 ;  /* 0x0000000000017941 */ /* 0x000fea0003800200 */
.L_x_21:
[----:B------:R-:W-:Y:S01]  /*0a00*/  BSSY.RECONVERGENT B1, `(.L_x_23) ;  /* 0x0000005000017945 */ /* 0x000fe20003800200 */
[----:B------:R-:W-:Y:S01]  /*0a10*/  IMAD.MOV.U32 R4, RZ, RZ, R7 ;  /* 0x000000ffff047224 */ /* 0x000fe200078e0007 */
[----:B------:R-:W-:Y:S01]  /*0a20*/  MOV R7, 0xa50 ;  /* 0x00000a5000077802 */ /* 0x000fe20000000f00 */
[----:B------:R-:W-:-:S07]  /*0a30*/  IMAD.MOV.U32 R6, RZ, RZ, 0x40180000 ;  /* 0x40180000ff067424 */ /* 0x000fce00078e00ff */
[----:B------:R-:W-:Y:S05]  /*0a40*/  CALL.REL.NOINC `($_Z15calculateForcesiPdS_S_S_S_S_ddddS_S_S_S_S_id$__internal_accurate_pow) ;  /* 0x0000002800987944 */ /* 0x000fea0003c00000 */
[----:B------:R-:W-:Y:S05]  /*0a50*/  BSYNC.RECONVERGENT B1 ;  /* 0x0000000000017941 */ /* 0x000fea0003800200 */
.L_x_23:
[----:B------:R-:W0:Y:S01]  /*0a60*/  LDC.64 R8, c[0x0][0x3b8] ;  /* 0x0000ee00ff087b82 */ /* 0x000e220000000a00 */
[----:B------:R-:W-:Y:S01]  /*0a70*/  ISETP.NE.AND P2, PT, R54, 0x7ff00000, PT ;  /* 0x7ff000003600780c */ /* 0x000fe20003f45270 */
[----:B------:R-:W-:Y:S01]  /*0a80*/  BSSY.RECONVERGENT B3, `(.L_x_24) ;  /* 0x0000021000037945 */ /* 0x000fe20003800200 */
[C---:B0-----:R-:W-:Y:S02]  /*0a90*/  DSETP.NEU.AND P1, PT, R8.reuse, RZ, PT ;  /* 0x000000ff0800722a */ /* 0x041fe40003f2d000 */
[----:B------:R-:W-:-:S04]  /*0aa0*/  DSETP.NAN.AND P0, PT, R8, R8, PT ;  /* 0x000000080800722a */ /* 0x000fc80003f08000 */
[----:B------:R-:W-:Y:S02]  /*0ab0*/  FSEL R6, R5, RZ, P1 ;  /* 0x000000ff05067208 */ /* 0x000fe40000800000 */
[----:B------:R-:W-:Y:S01]  /*0ac0*/  FSEL R7, R4, RZ, P1 ;  /* 0x000000ff04077208 */ /* 0x000fe20000800000 */
[----:B------:R-:W-:Y:S01]  /*0ad0*/  DSETP.NEU.AND P1, PT, |R8|, +INF , PT ;  /* 0x7ff000000800742a */ /* 0x000fe20003f2d200 */
[----:B------:R-:W-:Y:S02]  /*0ae0*/  FSEL R4, R40, R6, P0 ;  /* 0x0000000628047208 */ /* 0x000fe40000000000 */
[----:B------:R-:W-:Y:S01]  /*0af0*/  FSEL R5, R41, R7, P0 ;  /* 0x0000000729057208 */ /* 0x000fe20000000000 */
[----:B------:R-:W-:Y:S02]  /*0b00*/  DSETP.NEU.AND P0, PT, R12, 1, PT ;  /* 0x3ff000000c00742a */ /* 0x000fe40003f0d000 */
[----:B------:R-:W-:Y:S01]  /*0b10*/  @!P2 FSEL R6, R4, RZ, P1 ;  /* 0x000000ff0406a208 */ /* 0x000fe20000800000 */
[----:B------:R-:W-:Y:S01]  /*0b20*/  IMAD.MOV.U32 R4, RZ, RZ, 0x1 ;  /* 0x00000001ff047424 */ /* 0x000fe200078e00ff */
[----:B------:R-:W-:-:S02]  /*0b30*/  @!P2 FSEL R7, R5, +QNAN , P1 ;  /* 0x7ff000000507a808 */ /* 0x000fc40000800000 */
[----:B------:R-:W-:Y:S02]  /*0b40*/  FSEL R12, R70, RZ, P0 ;  /* 0x000000ff460c7208 */ /* 0x000fe40000000000 */
[----:B------:R-:W-:Y:S02]  /*0b50*/  FSEL R13, R71, 1.875, P0 ;  /* 0x3ff00000470d7808 */ /* 0x000fe40000000000 */
[----:B------:R-:W-:-:S06]  /*0b60*/  DMUL R6, R6, 3 ;  /* 0x4008000006067828 */ /* 0x000fcc0000000000 */
[----:B------:R-:W0:Y:S02]  /*0b70*/  MUFU.RCP64H R5, R7 ;  /* 0x0000000700057308 */ /* 0x000e240000001800 */
[----:B0-----:R-:W-:-:S08]  /*0b80*/  DFMA R8, -R6, R4, 1 ;  /* 0x3ff000000608742b */ /* 0x001fd00000000104 */
[----:B------:R-:W-:-:S08]  /*0b90*/  DFMA R8, R8, R8, R8 ;  /* 0x000000080808722b */ /* 0x000fd00000000008 */
[----:B------:R-:W-:-:S08]  /*0ba0*/  DFMA R8, R4, R8, R4 ;  /* 0x000000080408722b */ /* 0x000fd00000000004 */
[----:B------:R-:W-:-:S08]  /*0bb0*/  DFMA R4, -R6, R8, 1 ;  /* 0x3ff000000604742b */ /* 0x000fd00000000108 */
[----:B------:R-:W-:-:S08]  /*0bc0*/  DFMA R4, R8, R4, R8 ;  /* 0x000000040804722b */ /* 0x000fd00000000008 */
[----:B------:R-:W-:-:S08]  /*0bd0*/  DMUL R8, R4, -45 ;  /* 0xc046800004087828 */ /* 0x000fd00000000000 */
[----:B------:R-:W-:-:S08]  /*0be0*/  DFMA R56, -R6, R8, -45 ;  /* 0xc04680000638742b */ /* 0x000fd00000000108 */
[----:B------:R-:W-:-:S10]  /*0bf0*/  DFMA R4, R4, R56, R8 ;  /* 0x000000380404722b */ /* 0x000fd40000000008 */
[----:B------:R-:W-:-:S05]  /*0c00*/  FFMA R8, RZ, R7, R5 ;  /* 0x00000007ff087223 */ /* 0x000fca0000000005 */
[----:B------:R-:W-:-:S13]  /*0c10*/  FSETP.GT.AND P1, PT, |R8|, 1.469367938527859385e-39, PT ;  /* 0x001000000800780b */ /* 0x000fda0003f24200 */
[----:B------:R-:W-:Y:S05]  /*0c20*/  @P1 BRA `(.L_x_25) ;  /* 0x0000000000181947 */ /* 0x000fea0003800000 */
[----:B------:R-:W-:Y:S01]  /*0c30*/  IMAD.MOV.U32 R5, RZ, RZ, R7 ;  /* 0x000000ffff057224 */ /* 0x000fe200078e0007 */
[----:B------:R-:W-:Y:S01]  /*0c40*/  MOV R4, 0xc80 ;  /* 0x00000c8000047802 */ /* 0x000fe20000000f00 */
[----:B------:R-:W-:Y:S02]  /*0c50*/  IMAD.MOV.U32 R8, RZ, RZ, RZ ;  /* 0x000000ffff087224 */ /* 0x000fe400078e00ff */
[----:B------:R-:W-:-:S07]  /*0c60*/  IMAD.MOV.U32 R7, RZ, RZ, -0x3fb98000 ;  /* 0xc0468000ff077424 */ /* 0x000fce00078e00ff */
[----:B------:R-:W-:Y:S05]  /*0c70*/  CALL.REL.NOINC `($__internal_1_$__cuda_sm20_div_rn_f64_full) ;  /* 0x0000001c00a07944 */ /* 0x000fea0003c00000 */
[----:B------:R-:W-:-:S07]  /*0c80*/  MOV R4, R6 ;  /* 0x0000000600047202 */ /* 0x000fce0000000f00 */
.L_x_25:
[----:B------:R-:W-:Y:S05]  /*0c90*/  BSYNC.RECONVERGENT B3 ;  /* 0x0000000000037941 */ /* 0x000fea0003800200 */
.L_x_24:
[----:B------:R-:W0:Y:S01]  /*0ca0*/  MUFU.RCP64H R7, R11 ;  /* 0x0000000b00077308 */ /* 0x000e220000001800 */
[----:B------:R-:W-:Y:S01]  /*0cb0*/  IMAD.MOV.U32 R6, RZ, RZ, 0x1 ;  /* 0x00000001ff067424 */ /* 0x000fe200078e00ff */
[----:B------:R-:W1:Y:S01]  /*0cc0*/  LDC.64 R56, c[0x0][0x3b8] ;  /* 0x0000ee00ff387b82 */ /* 0x000e620000000a00 */
[----:B------:R-:W-:Y:S04]  /*0cd0*/  BSSY.RECONVERGENT B3, `(.L_x_26) ;  /* 0x0000018000037945 */ /* 0x000fe80003800200 */
[----:B0-----:R-:W-:-:S08]  /*0ce0*/  DFMA R8, R6, -R10, 1 ;  /* 0x3ff000000608742b */ /* 0x001fd0000000080a */
[----:B------:R-:W-:Y:S02]  /*0cf0*/  DFMA R8, R8, R8, R8 ;  /* 0x000000080808722b */ /* 0x000fe40000000008 */
[----:B-1----:R-:W-:-:S06]  /*0d00*/  DSETP.NEU.AND P0, PT, R56, 1, PT ;  /* 0x3ff000003800742a */ /* 0x002fcc0003f0d000 */
[----:B------:R-:W-:Y:S01]  /*0d10*/  DFMA R8, R6, R8, R6 ;  /* 0x000000080608722b */ /* 0x000fe20000000006 */
[----:B------:R-:W-:Y:S02]  /*0d20*/  FSEL R4, R4, RZ, P0 ;  /* 0x000000ff04047208 */ /* 0x000fe40000000000 */
[----:B------:R-:W-:-:S05]  /*0d30*/  FSEL R5, R5, -2.71875, P0 ;  /* 0xc02e000005057808 */ /* 0x000fca0000000000 */
[----:B------:R-:W-:Y:S02]  /*0d40*/  DFMA R6, R8, -R10, 1 ;  /* 0x3ff000000806742b */ /* 0x000fe4000000080a */
[----:B------:R-:W-:-:S06]  /*0d50*/  DMUL R12, R4, R12 ;  /* 0x0000000c040c7228 */ /* 0x000fcc0000000000 */
[----:B------:R-:W-:-:S04]  /*0d60*/  DFMA R6, R8, R6, R8 ;  /* 0x000000060806722b */ /* 0x000fc80000000008 */
[----:B------:R-:W-:-:S04]  /*0d70*/  FSETP.GEU.AND P1, PT, |R13|, 6.5827683646048100446e-37, PT ;  /* 0x036000000d00780b */ /* 0x000fc80003f2e200 */
[----:B------:R-:W-:-:S08]  /*0d80*/  DMUL R4, R12, R6 ;  /* 0x000000060c047228 */ /* 0x000fd00000000000 */
[----:B------:R-:W-:-:S08]  /*0d90*/  DFMA R8, R4, -R10, R12 ;  /* 0x8000000a0408722b */ /* 0x000fd0000000000c */
        /* <DEDUP_REMOVED lines=9> */
[----:B------:R-:W-:Y:S05]  /*0e30*/  CALL.REL.NOINC `($__internal_1_$__cuda_sm20_div_rn_f64_full) ;  /* 0x0000001c00307944 */ /* 0x000fea0003c00000 */
[----:B------:R-:W-:-:S07]  /*0e40*/  IMAD.MOV.U32 R4, RZ, RZ, R6 ;  /* 0x000000ffff047224 */ /* 0x000fce00078e0006 */
.L_x_27:
[----:B------:R-:W-:Y:S05]  /*0e50*/  BSYNC.RECONVERGENT B3 ;  /* 0x0000000000037941 */ /* 0x000fea0003800200 */
.L_x_26:
[-C--:B------:R-:W-:Y:S02]  /*0e60*/  DMUL R64, R46, R4.reuse ;  /* 0x000000042e407228 */ /* 0x080fe40000000000 */
[-C--:B------:R-:W-:Y:S02]  /*0e70*/  DMUL R62, R44, R4.reuse ;  /* 0x000000042c3e7228 */ /* 0x080fe40000000000 */
[----:B------:R-:W-:-:S11]  /*0e80*/  DMUL R60, R48, R4 ;  /* 0x00000004303c7228 */ /* 0x000fd60000000000 */
.L_x_19:
[----:B------:R-:W-:Y:S05]  /*0e90*/  BSYNC.RECONVERGENT B2 ;  /* 0x0000000000027941 */ /* 0x000fea0003800200 */
.L_x_18:
[----:B------:R-:W-:Y:S01]  /*0ea0*/  MOV R44, UR16 ;  /* 0x00000010002c7c02 */ /* 0x000fe20008000f00 */
[----:B------:R-:W-:Y:S01]  /*0eb0*/  IMAD.U32 R45, RZ, RZ, UR17 ;  /* 0x00000011ff2d7e24 */ /* 0x000fe2000f8e00ff */
[----:B------:R-:W2:Y:S05]  /*0ec0*/  LDG.E.64 R4, desc[UR12][R20.64] ;  /* 0x0000000c14047981 */ /* 0x000eaa000c1e1b00 */
[----:B------:R-:W3:Y:S01]  /*0ed0*/  LDG.E.64 R44, desc[UR12][R44.64] ;  /* 0x0000000c2c2c7981 */ /* 0x000ee2000c1e1b00 */
[----:B------:R-:W-:Y:S02]  /*0ee0*/  IMAD.U32 R6, RZ, RZ, UR14 ;  /* 0x0000000eff067e24 */ /* 0x000fe4000f8e00ff */
[----:B------:R-:W-:-:S06]  /*0ef0*/  IMAD.U32 R7, RZ, RZ, UR15 ;  /* 0x0000000fff077e24 */ /* 0x000fcc000f8e00ff */
[----:B------:R-:W2:Y:S01]  /*0f00*/  LDG.E.64 R6, desc[UR12][R6.64] ;  /* 0x0000000c06067981 */ /* 0x000ea2000c1e1b00 */
[----:B------:R-:W-:Y:S02]  /*0f10*/  IMAD.MOV.U32 R12, RZ, RZ, 0x47ae147b ;  /* 0x47ae147bff0c7424 */ /* 0x000fe400078e00ff */
[----:B------:R-:W-:Y:S01]  /*0f20*/  IMAD.MOV.U32 R13, RZ, RZ, 0x3f847ae1 ;  /* 0x3f847ae1ff0d7424 */ /* 0x000fe200078e00ff */
[----:B------:R-:W-:Y:S01]  /*0f30*/  UMOV UR6, 0x0 ;  /* 0x0000000000067882 */ /* 0x000fe20000000000 */
[----:B------:R-:W-:Y:S01]  /*0f40*/  UMOV UR7, 0x40000000 ;  /* 0x4000000000077882 */ /* 0x000fe20000000000 */
[----:B------:R-:W-:Y:S01]  /*0f50*/  IMAD.MOV.U32 R8, RZ, RZ, 0x1 ;  /* 0x00000001ff087424 */ /* 0x000fe200078e00ff */
[----:B------:R-:W-:Y:S02]  /*0f60*/  BSSY.RECONVERGENT B2, `(.L_x_28) ;  /* 0x0000017000027945 */ /* 0x000fe40003800200 */
[----:B---3--:R-:W-:-:S06]  /*0f70*/  DFMA R12, R44, UR6, R12 ;  /* 0x000000062c0c7c2b */ /* 0x008fcc000800000c */
[----:B------:R-:W0:Y:S02]  /*0f80*/  MUFU.RCP64H R9, R13 ;  /* 0x0000000d00097308 */ /* 0x000e240000001800 */
[----:B0-----:R-:W-:-:S08]  /*0f90*/  DFMA R46, -R12, R8, 1 ;  /* 0x3ff000000c2e742b */ /* 0x001fd00000000108 */
[----:B------:R-:W-:-:S08]  /*0fa0*/  DFMA R46, R46, R46, R46 ;  /* 0x0000002e2e2e722b */ /* 0x000fd0000000002e */
[----:B------:R-:W-:-:S08]  /*0fb0*/  DFMA R46, R8, R46, R8 ;  /* 0x0000002e082e722b */ /* 0x000fd00000000008 */
[----:B------:R-:W-:Y:S02]  /*0fc0*/  DFMA R8, -R12, R46, 1 ;  /* 0x3ff000000c08742b */ /* 0x000fe4000000012e */
[----:B--2---:R-:W-:-:S06]  /*0fd0*/  DADD R48, R4, -R6 ;  /* 0x0000000004307229 */ /* 0x004fcc0000000806 */
[----:B------:R-:W-:-:S08]  /*0fe0*/  DFMA R8, R46, R8, R46 ;  /* 0x000000082e08722b */ /* 0x000fd0000000002e */
[----:B------:R-:W-:-:S08]  /*0ff0*/  DMUL R4, R48, -R8 ;  /* 0x8000000830047228 */ /* 0x000fd00000000000 */
[----:B------:R-:W-:-:S08]  /*1000*/  DFMA R6, -R12, R4, -R48 ;  /* 0x000000040c06722b */ /* 0x000fd00000000930 */
[----:B------:R-:W-:Y:S02]  /*1010*/  DFMA R4, R8, R6, R4 ;  /* 0x000000060804722b */ /* 0x000fe40000000004 */
[----:B------:R-:W-:-:S08]  /*1020*/  DADD R6, -RZ, -R48 ;  /* 0x00000000ff067229 */ /* 0x000fd00000000930 */
[----:B------:R-:W-:Y:S02]  /*1030*/  FFMA R8, RZ, R13, R5 ;  /* 0x0000000dff087223 */ /* 0x000fe40000000005 */
[----:B------:R-:W-:-:S03]  /*1040*/  FSETP.GEU.AND P1, PT, |R7|, 6.5827683646048100446e-37, PT ;  /* 0x036000000700780b */ /* 0x000fc60003f2e200 */
[----:B------:R-:W-:-:S13]  /*1050*/  FSETP.GT.AND P0, PT, |R8|, 1.469367938527859385e-39, PT ;  /* 0x001000000800780b */ /* 0x000fda0003f04200 */
[----:B------:R-:W-:Y:S05]  /*1060*/  @P0 BRA P1, `(.L_x_29) ;  /* 0x0000000000180947 */ /* 0x000fea0000800000 */
[----:B------:R-:W-:Y:S01]  /*1070*/  MOV R8, R6 ;  /* 0x0000000600087202 */ /* 0x000fe20000000f00 */
[----:B------:R-:W-:Y:S01]  /*1080*/  IMAD.MOV.U32 R6, RZ, RZ, R12 ;  /* 0x000000ffff067224 */ /* 0x000fe200078e000c */
[----:B------:R-:W-:Y:S01]  /*1090*/  MOV R4, 0x10c0 ;  /* 0x000010c000047802 */ /* 0x000fe20000000f00 */
[----:B------:R-:W-:-:S07]  /*10a0*/  IMAD.MOV.U32 R5, RZ, RZ, R13 ;  /* 0x000000ffff057224 */ /* 0x000fce00078e000d */
[----:B------:R-:W-:Y:S05]  /*10b0*/  CALL.REL.NOINC `($__internal_1_$__cuda_sm20_div_rn_f64_full) ;  /* 0x0000001800907944 */ /* 0x000fea0003c00000 */
[----:B------:R-:W-:-:S07]  /*10c0*/  IMAD.MOV.U32 R4, RZ, RZ, R6 ;  /* 0x000000ffff047224 */ /* 0x000fce00078e0006 */
.L_x_29:
[----:B------:R-:W-:Y:S05]  /*10d0*/  BSYNC.RECONVERGENT B2 ;  /* 0x0000000000027941 */ /* 0x000fea0003800200 */
.L_x_28:
[----:B------:R-:W-:Y:S01]  /*10e0*/  IMAD.U32 R12, RZ, RZ, UR10 ;  /* 0x0000000aff0c7e24 */ /* 0x000fe2000f8e00ff */
[----:B------:R-:W0:Y:S01]  /*10f0*/  LDC.64 R6, c[0x0][0x3b8] ;  /* 0x0000ee00ff067b82 */ /* 0x000e220000000a00 */
[----:B------:R-:W-:-:S06]  /*1100*/  IMAD.U32 R13, RZ, RZ, UR11 ;  /* 0x0000000bff0d7e24 */ /* 0x000fcc000f8e00ff */
[----:B------:R-:W2:Y:S01]  /*1110*/  LDG.E.64 R12, desc[UR12][R12.64] ;  /* 0x0000000c0c0c7981 */ /* 0x000ea2000c1e1b00 */
[----:B------:R-:W-:Y:S01]  /*1120*/  BSSY.RECONVERGENT B2, `(.L_x_30) ;  /* 0x0000038000027945 */ /* 0x000fe20003800200 */
[----:B0-----:R-:W-:-:S06]  /*1130*/  DSETP.GTU.AND P0, PT, R10, R6, PT ;  /* 0x000000060a00722a */ /* 0x001fcc0003f0c000 */
[----:B------:R-:W-:Y:S02]  /*1140*/  DSETP.LTU.OR P0, PT, R50, RZ, P0 ;  /* 0x000000ff3200722a */ /* 0x000fe40000709400 */
[----:B--2---:R-:W-:-:S08]  /*1150*/  DMUL R4, R12, R4 ;  /* 0x000000040c047228 */ /* 0x004fd00000000000 */
[C---:B------:R-:W-:Y:S02]  /*1160*/  DFMA R34, R4.reuse, R64, R34 ;  /* 0x000000400422722b */ /* 0x040fe40000000022 */
[C---:B------:R-:W-:Y:S02]  /*1170*/  DFMA R28, R4.reuse, R62, R28 ;  /* 0x0000003e041c722b */ /* 0x040fe4000000001c */
[----:B------:R-:W-:Y:S01]  /*1180*/  DFMA R36, R4, R60, R36 ;  /* 0x0000003c0424722b */ /* 0x000fe20000000024 */
[----:B------:R-:W-:Y:S01]  /*1190*/  CS2R R4, SRZ ;  /* 0x0000000000047805 */ /* 0x000fe2000001ff00 */
[----:B------:R-:W-:Y:S09]  /*11a0*/  @P0 BRA `(.L_x_31) ;  /* 0x0000000000bc0947 */ /* 0x000ff20003800000 */
[--C-:B------:R-:W-:Y:S01]  /*11b0*/  DADD R8, -RZ, |R6|.reuse ;  /* 0x00000000ff087229 */ /* 0x100fe20000000506 */
[----:B------:R-:W-:Y:S01]  /*11c0*/  BSSY.RECONVERGENT B1, `(.L_x_32) ;  /* 0x000000b000017945 */ /* 0x000fe20003800200 */
[C---:B------:R-:W-:Y:S01]  /*11d0*/  DSETP.NEU.AND P1, PT, R6.reuse, 1, PT ;  /* 0x3ff000000600742a */ /* 0x040fe20003f2d000 */
[----:B------:R-:W-:Y:S01]  /*11e0*/  ISETP.NE.AND P4, PT, R54, 0x7ff00000, PT ;  /* 0x7ff000003600780c */ /* 0x000fe20003f85270 */
[C---:B------:R-:W-:Y:S02]  /*11f0*/  DSETP.NEU.AND P0, PT, |R6|.reuse, +INF , PT ;  /* 0x7ff000000600742a */ /* 0x040fe40003f0d200 */
[C---:B------:R-:W-:Y:S02]  /*1200*/  DSETP.NAN.AND P2, PT, R6.reuse, R6, PT ;  /* 0x000000060600722a */ /* 0x040fe40003f48000 */
[----:B------:R-:W-:Y:S02]  /*1210*/  DSETP.NEU.AND P3, PT, R6, RZ, PT ;  /* 0x000000ff0600722a */ /* 0x000fe40003f6d000 */
[----:B------:R-:W-:Y:S01]  /*1220*/  IMAD.MOV.U32 R5, RZ, RZ, R8 ;  /* 0x000000ffff057224 */ /* 0x000fe200078e0008 */
[----:B------:R-:W-:Y:S01]  /*1230*/  MOV R4, R9 ;  /* 0x0000000900047202 */ /* 0x000fe20000000f00 */
[----:B------:R-:W-:Y:S01]  /*1240*/  IMAD.MOV.U32 R6, RZ, RZ, 0x40180000 ;  /* 0x40180000ff067424 */ /* 0x000fe200078e00ff */
[----:B------:R-:W-:-:S09]  /*1250*/  MOV R7, 0x1270 ;  /* 0x0000127000077802 */ /* 0x000fd20000000f00 */
[----:B------:R-:W-:Y:S05]  /*1260*/  CALL.REL.NOINC `($_Z15calculateForcesiPdS_S_S_S_S_ddddS_S_S_S_S_id$__internal_accurate_pow) ;  /* 0x0000002000907944 */ /* 0x000fea0003c00000 */
[----:B------:R-:W-:Y:S05]  /*1270*/  BSYNC.RECONVERGENT B1 ;  /* 0x0000000000017941 */ /* 0x000fea0003800200 */
.L_x_32:
[----:B------:R-:W-:Y:S01]  /*1280*/  FSEL R7, R5, RZ, P3 ;  /* 0x000000ff05077208 */ /* 0x000fe20001800000 */
[----:B------:R-:W-:Y:S01]  /*1290*/  BSSY.RECONVERGENT B3, `(.L_x_33) ;  /* 0x000001c000037945 */ /* 0x000fe20003800200 */
[----:B------:R-:W-:Y:S02]  /*12a0*/  FSEL R5, R4, RZ, P3 ;  /* 0x000000ff04057208 */ /* 0x000fe40001800000 */
[----:B------:R-:W-:Y:S02]  /*12b0*/  FSEL R4, R40, R7, P2 ;  /* 0x0000000728047208 */ /* 0x000fe40001000000 */
[----:B------:R-:W-:Y:S02]  /*12c0*/  FSEL R6, R41, R5, P2 ;  /* 0x0000000529067208 */ /* 0x000fe40001000000 */
[----:B------:R-:W-:Y:S02]  /*12d0*/  @!P4 FSEL R7, R4, RZ, P0 ;  /* 0x000000ff0407c208 */ /* 0x000fe40000000000 */
[----:B------:R-:W-:-:S03]  /*12e0*/  @!P4 FSEL R5, R6, +QNAN , P0 ;  /* 0x7ff000000605c808 */ /* 0x000fc60000000000 */
[----:B------:R-:W-:-:S06]  /*12f0*/  IMAD.MOV.U32 R4, RZ, RZ, R7 ;  /* 0x000000ffff047224 */ /* 0x000fcc00078e0007 */
[----:B------:R-:W-:Y:S01]  /*1300*/  DMUL R46, R4, 3 ;  /* 0x40080000042e7828 */ /* 0x000fe20000000000 */
[----:B------:R-:W-:-:S05]  /*1310*/  IMAD.MOV.U32 R4, RZ, RZ, 0x1 ;  /* 0x00000001ff047424 */ /* 0x000fca00078e00ff */
[----:B------:R-:W0:Y:S02]  /*1320*/  MUFU.RCP64H R5, R47 ;  /* 0x0000002f00057308 */ /* 0x000e240000001800 */
[----:B0-----:R-:W-:-:S08]  /*1330*/  DFMA R6, -R46, R4, 1 ;  /* 0x3ff000002e06742b */ /* 0x001fd00000000104 */
[----:B------:R-:W-:-:S08]  /*1340*/  DFMA R6, R6, R6, R6 ;  /* 0x000000060606722b */ /* 0x000fd00000000006 */
[----:B------:R-:W-:-:S08]  /*1350*/  DFMA R6, R4, R6, R4 ;  /* 0x000000060406722b */ /* 0x000fd00000000004 */
[----:B------:R-:W-:-:S08]  /*1360*/  DFMA R4, -R46, R6, 1 ;  /* 0x3ff000002e04742b */ /* 0x000fd00000000106 */
[----:B------:R-:W-:-:S08]  /*1370*/  DFMA R4, R6, R4, R6 ;  /* 0x000000040604722b */ /* 0x000fd00000000006 */
[----:B------:R-:W-:-:S08]  /*1380*/  DMUL R6, R4, 45 ;  /* 0x4046800004067828 */ /* 0x000fd00000000000 */
[----:B------:R-:W-:-:S08]  /*1390*/  DFMA R8, -R46, R6, 45 ;  /* 0x404680002e08742b */ /* 0x000fd00000000106 */
[----:B------:R-:W-:-:S10]  /*13a0*/  DFMA R4, R4, R8, R6 ;  /* 0x000000080404722b */ /* 0x000fd40000000006 */
[----:B------:R-:W-:-:S05]  /*13b0*/  FFMA R6, RZ, R47, R5 ;  /* 0x0000002fff067223 */ /* 0x000fca0000000005 */
[----:B------:R-:W-:-:S13]  /*13c0*/  FSETP.GT.AND P0, PT, |R6|, 1.469367938527859385e-39, PT ;  /* 0x001000000600780b */ /* 0x000fda0003f04200 */
[----:B------:R-:W-:Y:S05]  /*13d0*/  @P0 BRA `(.L_x_34) ;  /* 0x00000000001c0947 */ /* 0x000fea0003800000 */
[----:B------:R-:W-:Y:S01]  /*13e0*/  IMAD.MOV.U32 R6, RZ, RZ, R46 ;  /* 0x000000ffff067224 */ /* 0x000fe200078e002e */
[----:B------:R-:W-:Y:S01]  /*13f0*/  MOV R7, 0x40468000 ;  /* 0x4046800000077802 */ /* 0x000fe20000000f00 */
[----:B------:R-:W-:Y:S01]  /*1400*/  IMAD.MOV.U32 R5, RZ, RZ, R47 ;  /* 0x000000ffff057224 */ /* 0x000fe200078e002f */
[----:B------:R-:W-:Y:S01]  /*1410*/  MOV R4, 0x1440 ;  /* 0x0000144000047802 */ /* 0x000fe20000000f00 */
[----:B------:R-:W-:-:S07]  /*1420*/  IMAD.MOV.U32 R8, RZ, RZ, RZ ;  /* 0x000000ffff087224 */ /* 0x000fce00078e00ff */
[----:B------:R-:W-:Y:S05]  /*1430*/  CALL.REL.NOINC `($__internal_1_$__cuda_sm20_div_rn_f64_full) ;  /* 0x0000001400b07944 */ /* 0x000fea0003c00000 */
[----:B------:R-:W-:-:S07]  /*1440*/  IMAD.MOV.U32 R4, RZ, RZ, R6 ;  /* 0x000000ffff047224 */ /* 0x000fce00078e0006 */
.L_x_34:
[----:B------:R-:W-:Y:S05]  /*1450*/  BSYNC.RECONVERGENT B3 ;  /* 0x0000000000037941 */ /* 0x000fea0003800200 */
.L_x_33:
[----:B------:R-:W-:Y:S01]  /*1460*/  DADD R10, -R10, UR20 ;  /* 0x000000140a0a7e29 */ /* 0x000fe20008000100 */
[----:B------:R-:W-:Y:S02]  /*1470*/  FSEL R4, R4, RZ, P1 ;  /* 0x000000ff04047208 */ /* 0x000fe40000800000 */
[----:B------:R-:W-:-:S06]  /*1480*/  FSEL R5, R5, 2.71875, P1 ;  /* 0x402e000005057808 */ /* 0x000fcc0000800000 */
[----:B------:R-:W-:-:S11]  /*1490*/  DMUL R4, R4, R10 ;  /* 0x0000000a04047228 */ /* 0x000fd60000000000 */
.L_x_31:
[----:B------:R-:W-:Y:S05]  /*14a0*/  BSYNC.RECONVERGENT B2 ;  /* 0x0000000000027941 */ /* 0x000fea0003800200 */
.L_x_30:
[----:B------:R-:W2:Y:S04]  /*14b0*/  LDG.E.64 R6, desc[UR12][R52.64+-0x10] ;  /* 0xfffff00c34067981 */ /* 0x000ea8000c1e1b00 */
[----:B------:R-:W2:Y:S01]  /*14c0*/  LDG.E.64 R8, desc[UR12][R32.64] ;  /* 0x0000000c20087981 */ /* 0x000ea2000c1e1b00 */
[----:B------:R-:W-:Y:S01]  /*14d0*/  UMOV UR6, 0x47ae147b ;  /* 0x47ae147b00067882 */ /* 0x000fe20000000000 */
[----:B------:R-:W-:Y:S01]  /*14e0*/  UMOV UR7, 0x3f847ae1 ;  /* 0x3f847ae100077882 */ /* 0x000fe20000000000 */
[----:B------:R-:W-:Y:S01]  /*14f0*/  IMAD.MOV.U32 R10, RZ, RZ, 0x1 ;  /* 0x00000001ff0a7424 */ /* 0x000fe200078e00ff */
[----:B------:R-:W-:Y:S01]  /*1500*/  DADD R44, R44, UR6 ;  /* 0x000000062c2c7e29 */ /* 0x000fe20008000000 */
[----:B------:R-:W-:Y:S05]  /*1510*/  BSSY.RECONVERGENT B2, `(.L_x_35) ;  /* 0x0000019000027945 */ /* 0x000fea0003800200 */
[----:B------:R-:W0:Y:S02]  /*1520*/  MUFU.RCP64H R11, R45 ;  /* 0x0000002d000b7308 */ /* 0x000e240000001800 */
[----:B0-----:R-:W-:-:S08]  /*1530*/  DFMA R46, -R44, R10, 1 ;  /* 0x3ff000002c2e742b */ /* 0x001fd0000000010a */
[----:B------:R-:W-:-:S08]  /*1540*/  DFMA R46, R46, R46, R46 ;  /* 0x0000002e2e2e722b */ /* 0x000fd0000000002e */
[----:B------:R-:W-:Y:S02]  /*1550*/  DFMA R46, R10, R46, R10 ;  /* 0x0000002e0a2e722b */ /* 0x000fe4000000000a */
[----:B------:R-:W-:-:S06]  /*1560*/  DMUL R10, R4, R2 ;  /* 0x00000002040a7228 */ /* 0x000fcc0000000000 */
[----:B------:R-:W-:-:S08]  /*1570*/  DFMA R4, -R44, R46, 1 ;  /* 0x3ff000002c04742b */ /* 0x000fd0000000012e */
[----:B------:R-:W-:Y:S02]  /*1580*/  DFMA R4, R46, R4, R46 ;  /* 0x000000042e04722b */ /* 0x000fe4000000002e */
[----:B--2---:R-:W-:-:S08]  /*1590*/  DADD R6, R6, -R8 ;  /* 0x0000000006067229 */ /* 0x004fd00000000808 */
[----:B------:R-:W-:-:S08]  /*15a0*/  DMUL R6, R12, R6 ;  /* 0x000000060c067228 */ /* 0x000fd00000000000 */
[----:B------:R-:W-:-:S08]  /*15b0*/  DMUL R48, R10, R6 ;  /* 0x000000060a307228 */ /* 0x000fd00000000000 */
[----:B------:R-:W-:Y:S02]  /*15c0*/  DMUL R6, R48, R4 ;  /* 0x0000000430067228 */ /* 0x000fe40000000000 */
[----:B------:R-:W-:-:S06]  /*15d0*/  FSETP.GEU.AND P1, PT, |R49|, 6.5827683646048100446e-37, PT ;  /* 0x036000003100780b */ /* 0x000fcc0003f2e200 */
        /* <DEDUP_REMOVED lines=11> */
[----:B------:R-:W-:-:S07]  /*1690*/  MOV R4, R6 ;  /* 0x0000000600047202 */ /* 0x000fce0000000f00 */
.L_x_36:
[----:B------:R-:W-:Y:S05]  /*16a0*/  BSYNC.RECONVERGENT B2 ;  /* 0x0000000000027941 */ /* 0x000fea0003800200 */
.L_x_35:
[----:B------:R-:W2:Y:S04]  /*16b0*/  LDG.E.64 R6, desc[UR12][R52.64+-0x8] ;  /* 0xfffff80c34067981 */ /* 0x000ea8000c1e1b00 */
[----:B------:R-:W2:Y:S01]  /*16c0*/  LDG.E.64 R8, desc[UR12][R32.64+0x8] ;  /* 0x0000080c20087981 */ /* 0x000ea2000c1e1b00 */
[----:B------:R-:W0:Y:S01]  /*16d0*/  MUFU.RCP64H R47, R45 ;  /* 0x0000002d002f7308 */ /* 0x000e220000001800 */
[----:B------:R-:W-:Y:S01]  /*16e0*/  IMAD.MOV.U32 R46, RZ, RZ, 0x1 ;  /* 0x00000001ff2e7424 */ /* 0x000fe200078e00ff */
[----:B------:R-:W-:Y:S01]  /*16f0*/  BSSY.RECONVERGENT B2, `(.L_x_37) ;  /* 0x0000018000027945 */ /* 0x000fe20003800200 */
[----:B------:R-:W-:-:S04]  /*1700*/  DADD R22, R22, R4 ;  /* 0x0000000016167229 */ /* 0x000fc80000000004 */
[----:B0-----:R-:W-:-:S08]  /*1710*/  DFMA R48, -R44, R46, 1 ;  /* 0x3ff000002c30742b */ /* 0x001fd0000000012e */
[----:B------:R-:W-:-:S08]  /*1720*/  DFMA R48, R48, R48, R48 ;  /* 0x000000303030722b */ /* 0x000fd00000000030 */
[----:B------:R-:W-:Y:S02]  /*1730*/  DFMA R48, R46, R48, R46 ;  /* 0x000000302e30722b */ /* 0x000fe4000000002e */
[----:B--2---:R-:W-:-:S06]  /*1740*/  DADD R6, R6, -R8 ;  /* 0x0000000006067229 */ /* 0x004fcc0000000808 */
[----:B------:R-:W-:Y:S02]  /*1750*/  DFMA R8, -R44, R48, 1 ;  /* 0x3ff000002c08742b */ /* 0x000fe40000000130 */
[----:B------:R-:W-:-:S06]  /*1760*/  DMUL R6, R12, R6 ;  /* 0x000000060c067228 */ /* 0x000fcc0000000000 */
[----:B------:R-:W-:Y:S02]  /*1770*/  DFMA R48, R48, R8, R48 ;  /* 0x000000083030722b */ /* 0x000fe40000000030 */
        /* <DEDUP_REMOVED lines=15> */
.L_x_38:
[----:B------:R-:W-:Y:S05]  /*1870*/  BSYNC.RECONVERGENT B2 ;  /* 0x0000000000027941 */ /* 0x000fea0003800200 */
.L_x_37:
[----:B------:R-:W2:Y:S04]  /*1880*/  LDG.E.64 R4, desc[UR12][R52.64] ;  /* 0x0000000c34047981 */ /* 0x000ea8000c1e1b00 */
[----:B------:R-:W2:Y:S01]  /*1890*/  LDG.E.64 R8, desc[UR12][R32.64+0x10] ;  /* 0x0000100c20087981 */ /* 0x000ea2000c1e1b00 */
[----:B------:R-:W0:Y:S01]  /*18a0*/  MUFU.RCP64H R47, R45 ;  /* 0x0000002d002f7308 */ /* 0x000e220000001800 */
[----:B------:R-:W-:Y:S01]  /*18b0*/  MOV R46, 0x1 ;  /* 0x00000001002e7802 */ /* 0x000fe20000000f00 */
        /* <DEDUP_REMOVED lines=24> */
.L_x_40:
[----:B------:R-:W-:Y:S05]  /*1a40*/  BSYNC.RECONVERGENT B2 ;  /* 0x0000000000027941 */ /* 0x000fea0003800200 */
.L_x_39:
[----:B------:R-:W-:-:S11]  /*1a50*/  DADD R26, R26, R4 ;  /* 0x000000001a1a7229 */ /* 0x000fd60000000004 */
.L_x_17:
[----:B------:R-:W-:Y:S05]  /*1a60*/  BSYNC.RECONVERGENT B0 ;  /* 0x0000000000007941 */ /* 0x000fea0003800200 */
.L_x_16:
[----:B------:R-:W-:Y:S01]  /*1a70*/  UIADD3 UR10, UP0, UPT, UR10, 0x8, URZ ;  /* 0x000000080a0a7890 */ /* 0x000fe2000ff1e0ff */
[----:B------:R-:W-:Y:S01]  /*1a80*/  IADD3 R42, P0, PT, R42, 0x18, RZ ;  /* 0x000000182a2a7810 */ /* 0x000fe20007f1e0ff */
[----:B------:R-:W-:Y:S01]  /*1a90*/  UIADD3 UR5, UPT, UPT, UR5, 0x1, URZ ;  /* 0x0000000105057890 */ /* 0x000fe2000fffe0ff */
[----:B------:R-:W-:Y:S01]  /*1aa0*/  IADD3 R52, P1, PT, R52, 0x18, RZ ;  /* 0x0000001834347810 */ /* 0x000fe20007f3e0ff */
[----:B------:R-:W-:Y:S02]  /*1ab0*/  UIADD3.X UR11, UPT, UPT, URZ, UR11, URZ, UP0, !UPT ;  /* 0x0000000bff0b7290 */ /* 0x000fe400087fe4ff */
[----:B------:R-:W-:Y:S01]  /*1ac0*/  UISETP.NE.AND UP0, UPT, UR5, URZ, UPT ;  /* 0x000000ff0500728c */ /* 0x000fe2000bf05270 */
[----:B------:R-:W-:Y:S01]  /*1ad0*/  IMAD.X R43, RZ, RZ, R43, P0 ;  /* 0x000000ffff2b7224 */ /* 0x000fe200000e062b */
[----:B------:R-:W-:Y:S01]  /*1ae0*/  UIADD3 UR16, UP1, UPT, UR16, 0x8, URZ ;  /* 0x0000000810107890 */ /* 0x000fe2000ff3e0ff */
[----:B------:R-:W-:Y:S01]  /*1af0*/  IADD3.X R53, PT, PT, RZ, R53, RZ, P1, !PT ;  /* 0x00000035ff357210 */ /* 0x000fe20000ffe4ff */
[----:B------:R-:W-:-:S02]  /*1b00*/  UIADD3 UR14, UP2, UPT, UR14, 0x8, URZ ;  /* 0x000000080e0e7890 */ /* 0x000fc4000ff5e0ff */
[----:B------:R-:W-:Y:S02]  /*1b10*/  UIADD3.X UR17, UPT, UPT, URZ, UR17, URZ, UP1, !UPT ;  /* 0x00000011ff117290 */ /* 0x000fe40008ffe4ff */
[----:B------:R-:W-:Y:S01]  /*1b20*/  UIADD3.X UR15, UPT, UPT, URZ, UR15, URZ, UP2, !UPT ;  /* 0x0000000fff0f7290 */ /* 0x000fe200097fe4ff */
[----:B------:R-:W-:Y:S11]  /*1b30*/  BRA.U UP0, `(.L_x_41) ;  /* 0xffffffe900847547 */ /* 0x000ff6000b83ffff */
[----:B------:R-:W-:Y:S02]  /*1b40*/  DADD R34, RZ, R34 ;  /* 0x00000000ff227229 */ /* 0x000fe40000000022 */
[----:B------:R-:W-:-:S11]  /*1b50*/  DADD R52, RZ, R36 ;  /* 0x00000000ff347229 */ /* 0x000fd60000000024 */
.L_x_12:
[----:B------:R-:W0:Y:S01]  /*1b60*/  LDCU UR5, c[0x0][0x400] ;  /* 0x00008000ff0577ac */ /* 0x000e220008000800 */
[----:B------:R-:W-:Y:S02]  /*1b70*/  CS2R R50, SRZ ;  /* 0x0000000000327805 */ /* 0x000fe4000001ff00 */
[----:B------:R-:W-:Y:S02]  /*1b80*/  CS2R R48, SRZ ;  /* 0x0000000000307805 */ /* 0x000fe4000001ff00 */
[----:B------:R-:W-:Y:S01]  /*1b90*/  CS2R R46, SRZ ;  /* 0x00000000002e7805 */ /* 0x000fe2000001ff00 */
[----:B0-----:R-:W-:-:S09]  /*1ba0*/  UISETP.GE.AND UP0, UPT, UR5, 0x1, UPT ;  /* 0x000000010500788c */ /* 0x001fd2000bf06270 */
[----:B------:R-:W-:Y:S05]  /*1bb0*/  BRA.U !UP0, `(.L_x_42) ;  /* 0x0000000d08947547 */ /* 0x000fea000b800000 */
[----:B------:R-:W0:Y:S01]  /*1bc0*/  LDC.64 R2, c[0x0][0x390] ;  /* 0x0000e400ff027b82 */ /* 0x000e220000000a00 */
[----:B------:R-:W-:Y:S01]  /*1bd0*/  IMAD R5, R0, 0x3, RZ ;  /* 0x0000000300057824 */ /* 0x000fe200078e02ff */
[----:B------:R-:W1:Y:S01]  /*1be0*/  LDCU.64 UR6, c[0x0][0x3e0] ;  /* 0x00007c00ff0677ac */ /* 0x000e620008000a00 */
[----:B------:R-:W2:Y:S05]  /*1bf0*/  LDCU.64 UR16, c[0x0][0x3b8] ;  /* 0x00007700ff1077ac */ /* 0x000eaa0008000a00 */
[----:B------:R-:W3:Y:S01]  /*1c00*/  LDC.64 R18, c[0x0][0x3b8] ;  /* 0x0000ee00ff127b82 */ /* 0x000ee20000000a00 */
[----:B------:R-:W4:Y:S01]  /*1c10*/  LDCU.64 UR14, c[0x0][0x3f8] ;  /* 0x00007f00ff0e77ac */ /* 0x000f220008000a00 */
[----:B------:R-:W0:Y:S01]  /*1c20*/  LDCU.64 UR10, c[0x0][0x3f0] ;  /* 0x00007e00ff0a77ac */ /* 0x000e220008000a00 */
[----:B------:R-:W0:Y:S02]  /*1c30*/  LDCU.64 UR8, c[0x0][0x3d8] ;  /* 0x00007b00ff0877ac */ /* 0x000e240008000a00 */
[----:B0-----:R-:W-:-:S05]  /*1c40*/  IMAD.WIDE R4, R5, 0x8, R2 ;  /* 0x0000000805047825 */ /* 0x001fca00078e0202 */
[----:B------:R0:W5:Y:S04]  /*1c50*/  LDG.E.64 R44, desc[UR12][R4.64] ;  /* 0x0000000c042c7981 */ /* 0x000168000c1e1b00 */
[----:B------:R0:W5:Y:S04]  /*1c60*/  LDG.E.64 R2, desc[UR12][R4.64+0x8] ;  /* 0x0000080c04027981 */ /* 0x000168000c1e1b00 */
[----:B------:R0:W5:Y:S01]  /*1c70*/  LDG.E.64 R14, desc[UR12][R4.64+0x10] ;  /* 0x0000100c040e7981 */ /* 0x000162000c1e1b00 */
[C---:B---3--:R-:W-:Y:S01]  /*1c80*/  DADD R42, R18.reuse, 6 ;  /* 0x40180000122a7429 */ /* 0x048fe20000000000 */
[----:B-1----:R-:W-:Y:S01]  /*1c90*/  UIADD3 UR6, UP0, UPT, UR6, 0x8, URZ ;  /* 0x0000000806067890 */ /* 0x002fe2000ff1e0ff */
[C---:B------:R-:W-:Y:S01]  /*1ca0*/  DMUL R16, R18.reuse, R18 ;  /* 0x0000001212107228 */ /* 0x040fe20000000000 */
[----:B------:R-:W-:Y:S01]  /*1cb0*/  CS2R R46, SRZ ;  /* 0x00000000002e7805 */ /* 0x000fe2000001ff00 */
[----:B------:R-:W-:Y:S01]  /*1cc0*/  DADD R18, R18, 6 ;  /* 0x4018000012127429 */ /* 0x000fe20000000000 */
[----:B------:R-:W-:Y:S01]  /*1cd0*/  UIADD3.X UR7, UPT, UPT, URZ, UR7, URZ, UP0, !UPT ;  /* 0x00000007ff077290 */ /* 0x000fe200087fe4ff */
[----:B------:R-:W-:-:S02]  /*1ce0*/  CS2R R48, SRZ ;  /* 0x0000000000307805 */ /* 0x000fc4000001ff00 */
[----:B------:R-:W-:Y:S01]  /*1cf0*/  CS2R R50, SRZ ;  /* 0x0000000000327805 */ /* 0x000fe2000001ff00 */
[----:B------:R-:W-:Y:S01]  /*1d00*/  IMAD.U32 R32, RZ, RZ, UR6 ;  /* 0x00000006ff207e24 */ /* 0x000fe2000f8e00ff */
[----:B------:R-:W-:Y:S01]  /*1d10*/  UIADD3 UR5, UPT, UPT, -UR5, URZ, URZ ;  /* 0x000000ff05057290 */ /* 0x000fe2000fffe1ff */
[----:B------:R-:W-:Y:S01]  /*1d20*/  LOP3.LUT R42, R43, 0x7ff00000, RZ, 0xc0, !PT ;  /* 0x7ff000002b2a7812 */ /* 0x000fe200078ec0ff */
[----:B0-2-4-:R-:W-:-:S10]  /*1d30*/  IMAD.U32 R33, RZ, RZ, UR7 ;  /* 0x00000007ff217e24 */ /* 0x015fd4000f8e00ff */
.L_x_59:
[----:B------:R-:W2:Y:S04]  /*1d40*/  LDG.E.64 R36, desc[UR12][R32.64] ;  /* 0x0000000c20247981 */ /* 0x000ea8000c1e1b00 */
[----:B------:R-:W3:Y:S04]  /*1d50*/  LDG.E.64 R38, desc[UR12][R32.64+-0x8] ;  /* 0xfffff80c20267981 */ /* 0x000ee8000c1e1b00 */
[----:B------:R-:W4:Y:S01]  /*1d60*/  LDG.E.64 R40, desc[UR12][R32.64+0x8] ;  /* 0x0000080c20287981 */ /* 0x000f22000c1e1b00 */
[----:B------:R-:W-:Y:S01]  /*1d70*/  IMAD.MOV.U32 R8, RZ, RZ, 0x0 ;  /* 0x00000000ff087424 */ /* 0x000fe200078e00ff */
[----:B------:R-:W-:Y:S01]  /*1d80*/  UIADD3 UR5, UPT, UPT, UR5, 0x1, URZ ;  /* 0x0000000105057890 */ /* 0x000fe2000fffe0ff */
[----:B------:R-:W-:Y:S01]  /*1d90*/  IMAD.MOV.U32 R9, RZ, RZ, 0x3fd80000 ;  /* 0x3fd80000ff097424 */ /* 0x000fe200078e00ff */
[----:B------:R-:W-:Y:S02]  /*1da0*/  BSSY.RECONVERGENT B0, `(.L_x_43) ;  /* 0x0000023000007945 */ /* 0x000fe40003800200 */
[----:B------:R-:W-:Y:S01]  /*1db0*/  UISETP.NE.AND UP3, UPT, UR5, URZ, UPT ;  /* 0x000000ff0500728c */ /* 0x000fe2000bf65270 */
[----:B--2--5:R-:W-:-:S02]  /*1dc0*/  DADD R36, -R2, R36 ;  /* 0x0000000002247229 */ /* 0x024fc40000000124 */
[----:B---3--:R-:W-:-:S06]  /*1dd0*/  DADD R38, -R44, R38 ;  /* 0x000000002c267229 */ /* 0x008fcc0000000126 */
[----:B------:R-:W-:Y:S02]  /*1de0*/  DMUL R4, R36, R36 ;  /* 0x0000002424047228 */ /* 0x000fe40000000000 */
[----:B----4-:R-:W-:-:S06]  /*1df0*/  DADD R40, -R14, R40 ;  /* 0x000000000e287229 */ /* 0x010fcc0000000128 */
[----:B------:R-:W-:-:S08]  /*1e00*/  DFMA R4, R38, R38, R4 ;  /* 0x000000262604722b */ /* 0x000fd00000000004 */
[----:B------:R-:W-:-:S06]  /*1e10*/  DFMA R54, R40, R40, R4 ;  /* 0x000000282836722b */ /* 0x000fcc0000000004 */
[----:B------:R-:W0:Y:S04]  /*1e20*/  MUFU.RSQ64H R5, R55 ;  /* 0x0000003700057308 */ /* 0x000e280000001c00 */
[----:B------:R-:W-:-:S05]  /*1e30*/  VIADD R4, R55, 0xfcb00000 ;  /* 0xfcb0000037047836 */ /* 0x000fca0000000000 */
[----:B------:R-:W-:Y:S01]  /*1e40*/  ISETP.GE.U32.AND P0, PT, R4, 0x7ca00000, PT ;  /* 0x7ca000000400780c */ /* 0x000fe20003f06070 */
[----:B0-----:R-:W-:-:S08]  /*1e50*/  DMUL R6, R4, R4 ;  /* 0x0000000404067228 */ /* 0x001fd00000000000 */
        /* <DEDUP_REMOVED lines=18> */
[----:B------:R-:W-:Y:S02]  /*1f80*/  IMAD.MOV.U32 R5, RZ, RZ, R54 ;  /* 0x000000ffff057224 */ /* 0x000fe400078e0036 */
[----:B------:R-:W-:-:S07]  /*1f90*/  IMAD.MOV.U32 R4, RZ, RZ, R55 ;  /* 0x000000ffff047224 */ /* 0x000fce00078e0037 */
[----:B------:R-:W-:Y:S05]  /*1fa0*/  CALL.REL.NOINC `($__internal_2_$__cuda_sm20_dsqrt_rn_f64_mediumpath_v1) ;  /* 0x00000010006c7944 */ /* 0x000fea0003c00000 */
[----:B------:R-:W-:Y:S02]  /*1fb0*/  IMAD.MOV.U32 R10, RZ, RZ, R5 ;  /* 0x000000ffff0a7224 */ /* 0x000fe400078e0005 */
[----:B------:R-:W-:-:S07]  /*1fc0*/  IMAD.MOV.U32 R11, RZ, RZ, R4 ;  /* 0x000000ffff0b7224 */ /* 0x000fce00078e0004 */
.L_x_44:
[----:B------:R-:W-:Y:S05]  /*1fd0*/  BSYNC.RECONVERGENT B0 ;  /* 0x0000000000007941 */ /* 0x000fea0003800200 */
.L_x_43:
[----:B------:R-:W-:Y:S01]  /*1fe0*/  DSETP.GEU.AND P0, PT, R10, UR16, PT ;  /* 0x000000100a007e2a */ /* 0x000fe2000bf0e000 */
[----:B------:R-:W-:-:S13]  /*1ff0*/  BSSY.RECONVERGENT B0, `(.L_x_45) ;  /* 0x0000098000007945 */ /* 0x000fda0003800200 */
[----:B------:R-:W-:Y:S05]  /*2000*/  @P0 BRA `(.L_x_46) ;  /* 0x0000000800580947 */ /* 0x000fea0003800000 */
[C---:B------:R-:W-:Y:S01]  /*2010*/  DSETP.GTU.AND P0, PT, R54.reuse, R16, PT ;  /* 0x000000103600722a */ /* 0x040fe20003f0c000 */
[----:B------:R-:W-:Y:S01]  /*2020*/  BSSY.RECONVERGENT B2, `(.L_x_47) ;  /* 0x000006a000027945 */ /* 0x000fe20003800200 */
[----:B------:R-:W-:Y:S02]  /*2030*/  CS2R R60, SRZ ;  /* 0x00000000003c7805 */ /* 0x000fe4000001ff00 */
[----:B------:R-:W-:Y:S02]  /*2040*/  CS2R R12, SRZ ;  /* 0x00000000000c7805 */ /* 0x000fe4000001ff00 */
[----:B------:R-:W-:Y:S01]  /*2050*/  DSETP.LEU.OR P0, PT, R54, RZ, P0 ;  /* 0x000000ff3600722a */ /* 0x000fe2000070b400 */
[----:B------:R-:W-:-:S13]  /*2060*/  CS2R R54, SRZ ;  /* 0x0000000000367805 */ /* 0x000fda000001ff00 */
[----:B------:R-:W-:Y:S05]  /*2070*/  @P0 BRA `(.L_x_48) ;  /* 0x0000000400900947 */ /* 0x000fea0003800000 */
[----:B------:R-:W-:Y:S01]  /*2080*/  DADD R12, -R10, UR16 ;  /* 0x000000100a0c7e29 */ /* 0x000fe20008000100 */
[----:B------:R-:W-:Y:S01]  /*2090*/  BSSY.RECONVERGENT B1, `(.L_x_49) ;  /* 0x0000007000017945 */ /* 0x000fe20003800200 */
[----:B------:R-:W-:Y:S01]  /*20a0*/  IMAD.MOV.U32 R6, RZ, RZ, 0x40000000 ;  /* 0x40000000ff067424 */ /* 0x000fe200078e00ff */
[----:B------:R-:W-:-:S05]  /*20b0*/  MOV R7, 0x2100 ;  /* 0x0000210000077802 */ /* 0x000fca0000000f00 */
[----:B------:R-:W-:-:S10]  /*20c0*/  DADD R8, -RZ, |R12| ;  /* 0x00000000ff087229 */ /* 0x000fd4000000050c */
[----:B------:R-:W-:Y:S01]  /*20d0*/  IMAD.MOV.U32 R5, RZ, RZ, R8 ;  /* 0x000000ffff057224 */ /* 0x000fe200078e0008 */
[----:B------:R-:W-:-:S07]  /*20e0*/  MOV R4, R9 ;  /* 0x0000000900047202 */ /* 0x000fce0000000f00 */
[----:B------:R-:W-:Y:S05]  /*20f0*/  CALL.REL.NOINC `($_Z15calculateForcesiPdS_S_S_S_S_ddddS_S_S_S_S_id$__internal_accurate_pow) ;  /* 0x0000001000ec7944 */ /* 0x000fea0003c00000 */
[----:B------:R-:W-:Y:S05]  /*2100*/  BSYNC.RECONVERGENT B1 ;  /* 0x0000000000017941 */ /* 0x000fea0003800200 */
.L_x_49:
        /* <DEDUP_REMOVED lines=14> */
[----:B------:R-:W-:Y:S02]  /*21f0*/  @!P0 IMAD.MOV.U32 R54, RZ, RZ, 0x0 ;  /* 0x00000000ff368424 */ /* 0x000fe400078e00ff */
[----:B------:R-:W-:-:S07]  /*2200*/  @!P0 IMAD.MOV.U32 R55, RZ, RZ, 0x7ff00000 ;  /* 0x7ff00000ff378424 */ /* 0x000fce00078e00ff */
.L_x_51:
[----:B------:R-:W-:Y:S05]  /*2210*/  BSYNC.RECONVERGENT B1 ;  /* 0x0000000000017941 */ /* 0x000fea0003800200 */
.L_x_50:
[----:B------:R-:W-:Y:S01]  /*2220*/  BSSY.RECONVERGENT B1, `(.L_x_52) ;  /* 0x0000005000017945 */ /* 0x000fe20003800200 */
[----:B------:R-:W-:Y:S01]  /*2230*/  IMAD.MOV.U32 R4, RZ, RZ, R7 ;  /* 0x000000ffff047224 */ /* 0x000fe200078e0007 */
[----:B------:R-:W-:Y:S01]  /*2240*/  MOV R7, 0x2270 ;  /* 0x0000227000077802 */ /* 0x000fe20000000f00 */
[----:B------:R-:W-:-:S07]  /*2250*/  IMAD.MOV.U32 R6, RZ, RZ, 0x40180000 ;  /* 0x40180000ff067424 */ /* 0x000fce00078e00ff */
[----:B------:R-:W-:Y:S05]  /*2260*/  CALL.REL.NOINC `($_Z15calculateForcesiPdS_S_S_S_S_ddddS_S_S_S_S_id$__internal_accurate_pow) ;  /* 0x0000001000907944 */ /* 0x000fea0003c00000 */
[----:B------:R-:W-:Y:S05]  /*2270*/  BSYNC.RECONVERGENT B1 ;  /* 0x0000000000017941 */ /* 0x000fea0003800200 */
.L_x_52:
        /* <DEDUP_REMOVED lines=9> */
[----:B------:R-:W-:-:S03]  /*2310*/  FSEL R6, R19, R5, P1 ;  /* 0x0000000513067208 */ /* 0x000fc60000800000 */
[----:B------:R-:W-:Y:S02]  /*2320*/  @!P2 FSEL R7, R4, RZ, P0 ;  /* 0x000000ff0407a208 */ /* 0x000fe40000000000 */
[----:B------:R-:W-:Y:S01]  /*2330*/  @!P2 FSEL R5, R6, +QNAN , P0 ;  /* 0x7ff000000605a808 */ /* 0x000fe20000000000 */
[----:B------:R-:W-:Y:S01]  /*2340*/  DSETP.NEU.AND P0, PT, R12, 1, PT ;  /* 0x3ff000000c00742a */ /* 0x000fe20003f0d000 */
[----:B------:R-:W-:Y:S01]  /*2350*/  MOV R6, 0x1 ;  /* 0x0000000100067802 */ /* 0x000fe20000000f00 */
[----:B------:R-:W-:-:S04]  /*2360*/  IMAD.MOV.U32 R4, RZ, RZ, R7 ;  /* 0x000000ffff047224 */ /* 0x000fc800078e0007 */
[----:B------:R-:W-:Y:S02]  /*2370*/  FSEL R12, R54, RZ, P0 ;  /* 0x000000ff360c7208 */ /* 0x000fe40000000000 */
[----:B------:R-:W-:Y:S01]  /*2380*/  DMUL R4, R4, 3 ;  /* 0x4008000004047828 */ /* 0x000fe20000000000 */
[----:B------:R-:W-:-:S05]  /*2390*/  FSEL R13, R55, 1.875, P0 ;  /* 0x3ff00000370d7808 */ /* 0x000fca0000000000 */
        /* <DEDUP_REMOVED lines=17> */
[----:B------:R-:W-:-:S07]  /*24b0*/  IMAD.MOV.U32 R7, RZ, RZ, R5 ;  /* 0x000000ffff077224 */ /* 0x000fce00078e0005 */
.L_x_54:
[----:B------:R-:W-:Y:S05]  /*24c0*/  BSYNC.RECONVERGENT B3 ;  /* 0x0000000000037941 */ /* 0x000fea0003800200 */
.L_x_53:
        /* <DEDUP_REMOVED lines=21> */
[----:B------:R-:W-:Y:S01]  /*2620*/  MOV R7, R13 ;  /* 0x0000000d00077202 */ /* 0x000fe20000000f00 */
[----:B------:R-:W-:Y:S01]  /*2630*/  IMAD.MOV.U32 R6, RZ, RZ, R10 ;  /* 0x000000ffff067224 */ /* 0x000fe200078e000a */
[----:B------:R-:W-:Y:S01]  /*2640*/  MOV R4, 0x2670 ;  /* 0x0000267000047802 */ /* 0x000fe20000000f00 */
[----:B------:R-:W-:-:S07]  /*2650*/  IMAD.MOV.U32 R5, RZ, RZ, R11 ;  /* 0x000000ffff057224 */ /* 0x000fce00078e000b */
[----:B------:R-:W-:Y:S05]  /*2660*/  CALL.REL.NOINC `($__internal_1_$__cuda_sm20_div_rn_f64_full) ;  /* 0x0000000400247944 */ /* 0x000fea0003c00000 */
[----:B------:R-:W-:-:S07]  /*2670*/  IMAD.MOV.U32 R7, RZ, RZ, R5 ;  /* 0x000000ffff077224 */ /* 0x000fce00078e0005 */
.L_x_56:
[----:B------:R-:W-:Y:S05]  /*2680*/  BSYNC.RECONVERGENT B3 ;  /* 0x0000000000037941 */ /* 0x000fea0003800200 */
.L_x_55:
[-C--:B------:R-:W-:Y:S02]  /*2690*/  DMUL R60, R38, R6.reuse ;  /* 0x00000006263c7228 */ /* 0x080fe40000000000 */
[-C--:B------:R-:W-:Y:S02]  /*26a0*/  DMUL R54, R36, R6.reuse ;  /* 0x0000000624367228 */ /* 0x080fe40000000000 */
[----:B------:R-:W-:-:S11]  /*26b0*/  DMUL R12, R40, R6 ;  /* 0x00000006280c7228 */ /* 0x000fd60000000000 */
.L_x_48:
[----:B------:R-:W-:Y:S05]  /*26c0*/  BSYNC.RECONVERGENT B2 ;  /* 0x0000000000027941 */ /* 0x000fea0003800200 */
.L_x_47:
[----:B------:R-:W-:Y:S02]  /*26d0*/  IMAD.U32 R38, RZ, RZ, UR10 ;  /* 0x0000000aff267e24 */ /* 0x000fe4000f8e00ff */
[----:B------:R-:W-:Y:S01]  /*26e0*/  IMAD.U32 R39, RZ, RZ, UR11 ;  /* 0x0000000bff277e24 */ /* 0x000fe2000f8e00ff */
[----:B------:R-:W-:Y:S01]  /*26f0*/  MOV R9, UR15 ;  /* 0x0000000f00097c02 */ /* 0x000fe20008000f00 */
[----:B------:R-:W-:Y:S01]  /*2700*/  IMAD.U32 R8, RZ, RZ, UR14 ;  /* 0x0000000eff087e24 */ /* 0x000fe2000f8e00ff */
[----:B------:R-:W2:Y:S04]  /*2710*/  LDG.E.64 R6, desc[UR12][R20.64] ;  /* 0x0000000c14067981 */ /* 0x000ea8000c1e1b00 */
[----:B------:R-:W3:Y:S04]  /*2720*/  LDG.E.64 R4, desc[UR12][R38.64] ;  /* 0x0000000c26047981 */ /* 0x000ee8000c1e1b00 */
[----:B------:R-:W2:Y:S01]  /*2730*/  LDG.E.64 R8, desc[UR12][R8.64] ;  /* 0x0000000c08087981 */ /* 0x000ea2000c1e1b00 */
[----:B------:R-:W-:-:S02]  /*2740*/  IMAD.MOV.U32 R10, RZ, RZ, 0x47ae147b ;  /* 0x47ae147bff0a7424 */ /* 0x000fc400078e00ff */
[----:B------:R-:W-:Y:S01]  /*2750*/  IMAD.MOV.U32 R11, RZ, RZ, 0x3f847ae1 ;  /* 0x3f847ae1ff0b7424 */ /* 0x000fe200078e00ff */
[----:B------:R-:W-:Y:S01]  /*2760*/  UMOV UR6, 0x0 ;  /* 0x0000000000067882 */ /* 0x000fe20000000000 */
[----:B------:R-:W-:Y:S01]  /*2770*/  UMOV UR7, 0x40000000 ;  /* 0x4000000000077882 */ /* 0x000fe20000000000 */
[----:B------:R-:W-:Y:S03]  /*2780*/  BSSY.RECONVERGENT B2, `(.L_x_57) ;  /* 0x0000017000027945 */ /* 0x000fe60003800200 */
[----:B---3--:R-:W-:-:S06]  /*2790*/  DFMA R4, R4, UR6, R10 ;  /* 0x0000000604047c2b */ /* 0x008fcc000800000a */
[----:B------:R-:W0:Y:S01]  /*27a0*/  MUFU.RCP64H R11, R5 ;  /* 0x00000005000b7308 */ /* 0x000e220000001800 */
[----:B------:R-:W-:-:S06]  /*27b0*/  IMAD.MOV.U32 R10, RZ, RZ, 0x1 ;  /* 0x00000001ff0a7424 */ /* 0x000fcc00078e00ff */
        /* <DEDUP_REMOVED lines=14> */
[----:B------:R-:W-:Y:S01]  /*28a0*/  IMAD.MOV.U32 R6, RZ, RZ, R4 ;  /* 0x000000ffff067224 */ /* 0x000fe200078e0004 */
[----:B------:R-:W-:Y:S01]  /*28b0*/  MOV R4, 0x28e0 ;  /* 0x000028e000047802 */ /* 0x000fe20000000f00 */
[----:B------:R-:W-:-:S07]  /*28c0*/  IMAD.MOV.U32 R7, RZ, RZ, R9 ;  /* 0x000000ffff077224 */ /* 0x000fce00078e0009 */
[----:B------:R-:W-:Y:S05]  /*28d0*/  CALL.REL.NOINC `($__internal_1_$__cuda_sm20_div_rn_f64_full) ;  /* 0x0000000000887944 */ /* 0x000fea0003c00000 */
[----:B------:R-:W-:-:S07]  /*28e0*/  IMAD.MOV.U32 R7, RZ, RZ, R5 ;  /* 0x000000ffff077224 */ /* 0x000fce00078e0005 */
.L_x_58:
[----:B------:R-:W-:Y:S05]  /*28f0*/  BSYNC.RECONVERGENT B2 ;  /* 0x0000000000027941 */ /* 0x000fea0003800200 */
.L_x_57:
[----:B------:R-:W-:Y:S01]  /*2900*/  MOV R8, UR8 ;  /* 0x0000000800087c02 */ /* 0x000fe20008000f00 */
[----:B------:R-:W-:-:S05]  /*2910*/  IMAD.U32 R9, RZ, RZ, UR9 ;  /* 0x00000009ff097e24 */ /* 0x000fca000f8e00ff */
[----:B------:R-:W2:Y:S02]  /*2920*/  LDG.E.64 R4, desc[UR12][R8.64] ;  /* 0x0000000c08047981 */ /* 0x000ea4000c1e1b00 */
[----:B--2---:R-:W-:-:S08]  /*2930*/  DMUL R4, R4, R6 ;  /* 0x0000000604047228 */ /* 0x004fd00000000000 */
[C---:B------:R-:W-:Y:S02]  /*2940*/  DFMA R46, R4.reuse, R60, R46 ;  /* 0x0000003c042e722b */ /* 0x040fe4000000002e */
[C---:B------:R-:W-:Y:S02]  /*2950*/  DFMA R48, R4.reuse, R54, R48 ;  /* 0x000000360430722b */ /* 0x040fe40000000030 */
[----:B------:R-:W-:-:S11]  /*2960*/  DFMA R50, R4, R12, R50 ;  /* 0x0000000c0432722b */ /* 0x000fd60000000032 */
.L_x_46:
[----:B------:R-:W-:Y:S05]  /*2970*/  BSYNC.RECONVERGENT B0 ;  /* 0x0000000000007941 */ /* 0x000fea0003800200 */
.L_x_45:
[----:B------:R-:W-:Y:S01]  /*2980*/  IADD3 R32, P0, PT, R32, 0x18, RZ ;  /* 0x0000001820207810 */ /* 0x000fe20007f1e0ff */
[----:B------:R-:W-:Y:S02]  /*2990*/  UIADD3 UR8, UP0, UPT, UR8, 0x8, URZ ;  /* 0x0000000808087890 */ /* 0x000fe4000ff1e0ff */
[----:B------:R-:W-:Y:S02]  /*29a0*/  UIADD3 UR10, UP1, UPT, UR10, 0x8, URZ ;  /* 0x000000080a0a7890 */ /* 0x000fe4000ff3e0ff */
[----:B------:R-:W-:Y:S01]  /*29b0*/  UIADD3 UR14, UP2, UPT, UR14, 0x8, URZ ;  /* 0x000000080e0e7890 */ /* 0x000fe2000ff5e0ff */
[----:B------:R-:W-:Y:S01]  /*29c0*/  IMAD.X R33, RZ, RZ, R33, P0 ;  /* 0x000000ffff217224 */ /* 0x000fe200000e0621 */
[----:B------:R-:W-:Y:S02]  /*29d0*/  UIADD3.X UR9, UPT, UPT, URZ, UR9, URZ, UP0, !UPT ;  /* 0x00000009ff097290 */ /* 0x000fe400087fe4ff */
[----:B------:R-:W-:Y:S02]  /*29e0*/  UIADD3.X UR11, UPT, UPT, URZ, UR11, URZ, UP1, !UPT ;  /* 0x0000000bff0b7290 */ /* 0x000fe40008ffe4ff */
[----:B------:R-:W-:Y:S01]  /*29f0*/  UIADD3.X UR15, UPT, UPT, URZ, UR15, URZ, UP2, !UPT ;  /* 0x0000000fff0f7290 */ /* 0x000fe200097fe4ff */
[----:B------:R-:W-:Y:S11]  /*2a00*/  BRA.U UP3, `(.L_x_59) ;  /* 0xfffffff103cc7547 */ /* 0x000ff6000b83ffff */
.L_x_42:
[----:B------:R-:W0:Y:S01]  /*2a10*/  LDCU.64 UR6, c[0x0][0x3d0] ;  /* 0x00007a00ff0677ac */ /* 0x000e220008000a00 */
[----:B------:R-:W1:Y:S01]  /*2a20*/  LDC.64 R2, c[0x0][0x3a8] ;  /* 0x0000ea00ff027b82 */ /* 0x000e620000000a00 */
[----:B------:R-:W-:Y:S01]  /*2a30*/  DADD R34, R22, R34 ;  /* 0x0000000016227229 */ /* 0x000fe20000000022 */
[----:B------:R-:W-:Y:S01]  /*2a40*/  IMAD R5, R0, 0x3, RZ ;  /* 0x0000000300057824 */ /* 0x000fe200078e02ff */
[----:B------:R-:W-:-:S06]  /*2a50*/  DADD R52, R26, R52 ;  /* 0x000000001a347229 */ /* 0x000fcc0000000034 */
[----:B------:R-:W-:Y:S02]  /*2a60*/  DADD R34, R34, R46 ;  /* 0x0000000022227229 */ /* 0x000fe4000000002e */
[----:B------:R-:W-:Y:S02]  /*2a70*/  DADD R52, R52, R50 ;  /* 0x0000000034347229 */ /* 0x000fe40000000032 */
[----:B0----5:R-:W-:Y:S01]  /*2a80*/  DFMA R30, -R30, UR6, R28 ;  /* 0x000000061e1e7c2b */ /* 0x021fe2000800011c */
[----:B-1----:R-:W-:-:S07]  /*2a90*/  IMAD.WIDE R2, R5, 0x8, R2 ;  /* 0x0000000805027825 */ /* 0x002fce00078e0202 */
[----:B------:R-:W-:Y:S01]  /*2aa0*/  DADD R30, R30, R24 ;  /* 0x000000001e1e7229 */ /* 0x000fe20000000018 */
[----:B------:R-:W-:Y:S07]  /*2ab0*/  STG.E.64 desc[UR12][R2.64], R34 ;  /* 0x0000002202007986 */ /* 0x000fee000c101b0c */
[----:B------:R-:W-:Y:S01]  /*2ac0*/  DADD R30, R30, R48 ;  /* 0x000000001e1e7229 */ /* 0x000fe20000000030 */
[----:B------:R-:W-:Y:S06]  /*2ad0*/  STG.E.64 desc[UR12][R2.64+0x10], R52 ;  /* 0x0000103402007986 */ /* 0x000fec000c101b0c */
[----:B------:R-:W-:Y:S01]  /*2ae0*/  STG.E.64 desc[UR12][R2.64+0x8], R30 ;  /* 0x0000081e02007986 */ /* 0x000fe2000c101b0c */
[----:B------:R-:W-:Y:S05]  /*2af0*/  EXIT ;  /* 0x000000000000794d */ /* 0x000fea0003800000 */
        .weak           $__internal_1_$__cuda_sm20_div_rn_f64_full
        .type           $__internal_1_$__cuda_sm20_div_rn_f64_full,@function
        .size           $__internal_1_$__cuda_sm20_div_rn_f64_full,($__internal_2_$__cuda_sm20_dsqrt_rn_f64_mediumpath_v1 - $__internal_1_$__cuda_sm20_div_rn_f64_full)
$__internal_1_$__cuda_sm20_div_rn_f64_full:
[C---:B------:R-:W-:Y:S01]  /*2b00*/  FSETP.GEU.AND P0, PT, |R5|.reuse, 1.469367938527859385e-39, PT ;  /* 0x001000000500780b */ /* 0x040fe20003f0e200 */
[--C-:B------:R-:W-:Y:S01]  /*2b10*/  IMAD.MOV.U32 R56, RZ, RZ, R6.reuse ;  /* 0x000000ffff387224 */ /* 0x100fe200078e0006 */
[----:B------:R-:W-:Y:S01]  /*2b20*/  LOP3.LUT R9, R5, 0x800fffff, RZ, 0xc0, !PT ;  /* 0x800fffff05097812 */ /* 0x000fe200078ec0ff */
[----:B------:R-:W-:Y:S01]  /*2b30*/  IMAD.MOV.U32 R57, RZ, RZ, R5 ;  /* 0x000000ffff397224 */ /* 0x000fe200078e0005 */
[----:B------:R-:W-:Y:S01]  /*2b40*/  MOV R69, R7 ;  /* 0x0000000700457202 */ /* 0x000fe20000000f00 */
[----:B------:R-:W-:Y:S01]  /*2b50*/  IMAD.MOV.U32 R58, RZ, RZ, R6 ;  /* 0x000000ffff3a7224 */ /* 0x000fe200078e0006 */
[----:B------:R-:W-:Y:S01]  /*2b60*/  LOP3.LUT R59, R9, 0x3ff00000, RZ, 0xfc, !PT ;  /* 0x3ff00000093b7812 */ /* 0x000fe200078efcff */
[----:B------:R-:W-:Y:S01]  /*2b70*/  IMAD.MOV.U32 R66, RZ, RZ, 0x1 ;  /* 0x00000001ff427424 */ /* 0x000fe200078e00ff */
[C---:B------:R-:W-:Y:S01]  /*2b80*/  FSETP.GEU.AND P3, PT, |R69|.reuse, 1.469367938527859385e-39, PT ;  /* 0x001000004500780b */ /* 0x040fe20003f6e200 */
[----:B------:R-:W-:Y:S01]  /*2b90*/  IMAD.MOV.U32 R68, RZ, RZ, R8 ;  /* 0x000000ffff447224 */ /* 0x000fe200078e0008 */
[----:B------:R-:W-:Y:S01]  /*2ba0*/  LOP3.LUT R6, R69, 0x7ff00000, RZ, 0xc0, !PT ;  /* 0x7ff0000045067812 */ /* 0x000fe200078ec0ff */
[----:B------:R-:W-:Y:S02]  /*2bb0*/  BSSY.RECONVERGENT B1, `(.L_x_60) ;  /* 0x0000055000017945 */ /* 0x000fe40003800200 */
[----:B------:R-:W-:Y:S01]  /*2bc0*/  @!P0 DMUL R58, R56, 8.98846567431157953865e+307 ;  /* 0x7fe00000383a8828 */ /* 0x000fe20000000000 */
[----:B------:R-:W-:-:S05]  /*2bd0*/  IMAD.MOV.U32 R70, RZ, RZ, R68 ;  /* 0x000000ffff467224 */ /* 0x000fca00078e0044 */
[----:B------:R-:W0:Y:S02]  /*2be0*/  MUFU.RCP64H R67, R59 ;  /* 0x0000003b00437308 */ /* 0x000e240000001800 */
[----:B------:R-:W-:-:S04]  /*2bf0*/  @!P3 LOP3.LUT R7, R57, 0x7ff00000, RZ, 0xc0, !PT ;  /* 0x7ff000003907b812 */ /* 0x000fc800078ec0ff */
[----:B------:R-:W-:Y:S02]  /*2c00*/  @!P3 ISETP.GE.U32.AND P4, PT, R6, R7, PT ;  /* 0x000000070600b20c */ /* 0x000fe40003f86070 */
[----:B------:R-:W-:Y:S01]  /*2c10*/  LOP3.LUT R7, R5, 0x7ff00000, RZ, 0xc0, !PT ;  /* 0x7ff0000005077812 */ /* 0x000fe200078ec0ff */
[----:B------:R-:W-:-:S03]  /*2c20*/  IMAD.MOV.U32 R5, RZ, RZ, 0x1ca00000 ;  /* 0x1ca00000ff057424 */ /* 0x000fc600078e00ff */
[----:B------:R-:W-:Y:S02]  /*2c30*/  ISETP.GE.U32.AND P2, PT, R6, R7, PT ;  /* 0x000000070600720c */ /* 0x000fe40003f46070 */
[----:B------:R-:W-:Y:S01]  /*2c40*/  @!P0 LOP3.LUT R7, R59, 0x7ff00000, RZ, 0xc0, !PT ;  /* 0x7ff000003b078812 */ /* 0x000fe200078ec0ff */
[----:B0-----:R-:W-:-:S08]  /*2c50*/  DFMA R8, R66, -R58, 1 ;  /* 0x3ff000004208742b */ /* 0x001fd0000000083a */
[----:B------:R-:W-:-:S08]  /*2c60*/  DFMA R8, R8, R8, R8 ;  /* 0x000000080808722b */ /* 0x000fd00000000008 */
[----:B------:R-:W-:Y:S01]  /*2c70*/  DFMA R66, R66, R8, R66 ;  /* 0x000000084242722b */ /* 0x000fe20000000042 */
[C---:B------:R-:W-:Y:S02]  /*2c80*/  @!P3 SEL R9, R5.reuse, 0x63400000, !P4 ;  /* 0x634000000509b807 */ /* 0x040fe40006000000 */
[----:B------:R-:W-:Y:S02]  /*2c90*/  SEL R8, R5, 0x63400000, !P2 ;  /* 0x6340000005087807 */ /* 0x000fe40005000000 */
[----:B------:R-:W-:-:S03]  /*2ca0*/  @!P3 LOP3.LUT R9, R9, 0x80000000, R69, 0xf8, !PT ;  /* 0x800000000909b812 */ /* 0x000fc600078ef845 */
[----:B------:R-:W-:Y:S01]  /*2cb0*/  DFMA R72, R66, -R58, 1 ;  /* 0x3ff000004248742b */ /* 0x000fe2000000083a */
[----:B------:R-:W-:Y:S01]  /*2cc0*/  LOP3.LUT R71, R8, 0x800fffff, R69, 0xf8, !PT ;  /* 0x800fffff08477812 */ /* 0x000fe200078ef845 */
[----:B------:R-:W-:Y:S01]  /*2cd0*/  @!P3 IMAD.MOV.U32 R8, RZ, RZ, RZ ;  /* 0x000000ffff08b224 */ /* 0x000fe200078e00ff */
[----:B------:R-:W-:-:S05]  /*2ce0*/  @!P3 LOP3.LUT R9, R9, 0x100000, RZ, 0xfc, !PT ;  /* 0x001000000909b812 */ /* 0x000fca00078efcff */
[----:B------:R-:W-:Y:S02]  /*2cf0*/  DFMA R72, R66, R72, R66 ;  /* 0x000000484248722b */ /* 0x000fe40000000042 */
[----:B------:R-:W-:-:S08]  /*2d00*/  @!P3 DFMA R70, R70, 2, -R8 ;  /* 0x400000004646b82b */ /* 0x000fd00000000808 */
[----:B------:R-:W-:-:S08]  /*2d10*/  DMUL R8, R72, R70 ;  /* 0x0000004648087228 */ /* 0x000fd00000000000 */
[----:B------:R-:W-:-:S08]  /*2d20*/  DFMA R66, R8, -R58, R70 ;  /* 0x8000003a0842722b */ /* 0x000fd00000000046 */
[----:B------:R-:W-:Y:S01]  /*2d30*/  DFMA R66, R72, R66, R8 ;  /* 0x000000424842722b */ /* 0x000fe20000000008 */
[----:B------:R-:W-:Y:S01]  /*2d40*/  IMAD.MOV.U32 R8, RZ, RZ, R6 ;  /* 0x000000ffff087224 */ /* 0x000fe200078e0006 */
[----:B------:R-:W-:-:S05]  /*2d50*/  @!P3 LOP3.LUT R8, R71, 0x7ff00000, RZ, 0xc0, !PT ;  /* 0x7ff000004708b812 */ /* 0x000fca00078ec0ff */
[----:B------:R-:W-:-:S05]  /*2d60*/  VIADD R9, R8, 0xffffffff ;  /* 0xffffffff08097836 */ /* 0x000fca0000000000 */
[----:B------:R-:W-:Y:S02]  /*2d70*/  ISETP.GT.U32.AND P0, PT, R9, 0x7feffffe, PT ;  /* 0x7feffffe0900780c */ /* 0x000fe40003f04070 */
[----:B------:R-:W-:-:S04]  /*2d80*/  IADD3 R9, PT, PT, R7, -0x1, RZ ;  /* 0xffffffff07097810 */ /* 0x000fc80007ffe0ff */
[----:B------:R-:W-:-:S13]  /*2d90*/  ISETP.GT.U32.OR P0, PT, R9, 0x7feffffe, P0 ;  /* 0x7feffffe0900780c */ /* 0x000fda0000704470 */
[----:B------:R-:W-:Y:S05]  /*2da0*/  @P0 BRA `(.L_x_61) ;  /* 0x0000000000740947 */ /* 0x000fea0003800000 */
[----:B------:R-:W-:-:S04]  /*2db0*/  LOP3.LUT R7, R57, 0x7ff00000, RZ, 0xc0, !PT ;  /* 0x7ff0000039077812 */ /* 0x000fc800078ec0ff */
[CC--:B------:R-:W-:Y:S02]  /*2dc0*/  VIADDMNMX R8, R6.reuse, -R7.reuse, 0xb9600000, !PT ;  /* 0xb960000006087446 */ /* 0x0c0fe40007800907 */
[----:B------:R-:W-:Y:S01]  /*2dd0*/  ISETP.GE.U32.AND P0, PT, R6, R7, PT ;  /* 0x000000070600720c */ /* 0x000fe20003f06070 */
[----:B------:R-:W-:Y:S01]  /*2de0*/  IMAD.MOV.U32 R6, RZ, RZ, RZ ;  /* 0x000000ffff067224 */ /* 0x000fe200078e00ff */
[----:B------:R-:W-:Y:S02]  /*2df0*/  VIMNMX R8, PT, PT, R8, 0x46a00000, PT ;  /* 0x46a0000008087848 */ /* 0x000fe40003fe0100 */
        /* <DEDUP_REMOVED lines=13> */
[----:B------:R-:W-:Y:S01]  /*2ed0*/  IADD3 R5, PT, PT, -R5, -0x43300000, RZ ;  /* 0xbcd0000005057810 */ /* 0x000fe20007ffe1ff */
[----:B------:R-:W-:-:S06]  /*2ee0*/  IMAD.MOV.U32 R8, RZ, RZ, RZ ;  /* 0x000000ffff087224 */ /* 0x000fcc00078e00ff */
[----:B------:R-:W-:Y:S02]  /*2ef0*/  DFMA R8, R72, -R8, R66 ;  /* 0x800000084808722b */ /* 0x000fe40000000042 */
[----:B------:R-:W-:-:S08]  /*2f00*/  DMUL.RP R66, R66, R56 ;  /* 0x0000003842427228 */ /* 0x000fd00000008000 */
[----:B------:R-:W-:Y:S02]  /*2f10*/  FSETP.NEU.AND P0, PT, |R9|, R5, PT ;  /* 0x000000050900720b */ /* 0x000fe40003f0d200 */
[----:B------:R-:W-:Y:S02]  /*2f20*/  LOP3.LUT R5, R67, R6, RZ, 0x3c, !PT ;  /* 0x0000000643057212 */ /* 0x000fe400078e3cff */
[----:B------:R-:W-:Y:S02]  /*2f30*/  FSEL R6, R66, R72, !P0 ;  /* 0x0000004842067208 */ /* 0x000fe40004000000 */
[----:B------:R-:W-:Y:S02]  /*2f40*/  FSEL R5, R5, R73, !P0 ;  /* 0x0000004905057208 */ /* 0x000fe40004000000 */
[----:B------:R-:W-:-:S03]  /*2f50*/  MOV R72, R6 ;  /* 0x0000000600487202 */ /* 0x000fc60000000f00 */
[----:B------:R-:W-:Y:S01]  /*2f60*/  IMAD.MOV.U32 R73, RZ, RZ, R5 ;  /* 0x000000ffff497224 */ /* 0x000fe200078e0005 */
[----:B------:R-:W-:Y:S06]  /*2f70*/  BRA `(.L_x_62) ;  /* 0x0000000000607947 */ /* 0x000fec0003800000 */
.L_x_61:
        /* <DEDUP_REMOVED lines=13> */
[----:B------:R-:W-:Y:S01]  /*3050*/  @!P0 IMAD.MOV.U32 R73, RZ, RZ, R5 ;  /* 0x000000ffff498224 */ /* 0x000fe200078e0005 */
[----:B------:R-:W-:Y:S01]  /*3060*/  @P0 MOV R73, R6 ;  /* 0x0000000600490202 */ /* 0x000fe20000000f00 */
[----:B------:R-:W-:Y:S01]  /*3070*/  @P0 IMAD.MOV.U32 R72, RZ, RZ, RZ ;  /* 0x000000ffff480224 */ /* 0x000fe200078e00ff */
[----:B------:R-:W-:Y:S06]  /*3080*/  BRA `(.L_x_62) ;  /* 0x00000000001c7947 */ /* 0x000fec0003800000 */
.L_x_64:
[----:B------:R-:W-:Y:S01]  /*3090*/  LOP3.LUT R5, R57, 0x80000, RZ, 0xfc, !PT ;  /* 0x0008000039057812 */ /* 0x000fe200078efcff */
[----:B------:R-:W-:-:S04]  /*30a0*/  IMAD.MOV.U32 R72, RZ, RZ, R56 ;  /* 0x000000ffff487224 */ /* 0x000fc800078e0038 */
[----:B------:R-:W-:Y:S01]  /*30b0*/  IMAD.MOV.U32 R73, RZ, RZ, R5 ;  /* 0x000000ffff497224 */ /* 0x000fe200078e0005 */
[----:B------:R-:W-:Y:S06]  /*30c0*/  BRA `(.L_x_62) ;  /* 0x00000000000c7947 */ /* 0x000fec0003800000 */
.L_x_63:
[----:B------:R-:W-:Y:S01]  /*30d0*/  LOP3.LUT R5, R69, 0x80000, RZ, 0xfc, !PT ;  /* 0x0008000045057812 */ /* 0x000fe200078efcff */
[----:B------:R-:W-:-:S04]  /*30e0*/  IMAD.MOV.U32 R72, RZ, RZ, R68 ;  /* 0x000000ffff487224 */ /* 0x000fc800078e0044 */
[----:B------:R-:W-:-:S07]  /*30f0*/  IMAD.MOV.U32 R73, RZ, RZ, R5 ;  /* 0x000000ffff497224 */ /* 0x000fce00078e0005 */
.L_x_62:
[----:B------:R-:W-:Y:S05]  /*3100*/  BSYNC.RECONVERGENT B1 ;  /* 0x0000000000017941 */ /* 0x000fea0003800200 */
.L_x_60:
[----:B------:R-:W-:Y:S01]  /*3110*/  MOV R8, R4 ;  /* 0x0000000400087202 */ /* 0x000fe20000000f00 */
[----:B------:R-:W-:Y:S02]  /*3120*/  IMAD.MOV.U32 R9, RZ, RZ, 0x0 ;  /* 0x00000000ff097424 */ /* 0x000fe400078e00ff */
[----:B------:R-:W-:Y:S02]  /*3130*/  IMAD.MOV.U32 R6, RZ, RZ, R72 ;  /* 0x000000ffff067224 */ /* 0x000fe400078e0048 */
[----:B------:R-:W-:Y:S01]  /*3140*/  IMAD.MOV.U32 R5, RZ, RZ, R73 ;  /* 0x000000ffff057224 */ /* 0x000fe200078e0049 */
[----:B------:R-:W-:Y:S06]  /*3150*/  RET.REL.NODEC R8 `(_Z15calculateForcesiPdS_S_S_S_S_ddddS_S_S_S_S_id) ;  /* 0xffffffcc08a87950 */ /* 0x000fec0003c3ffff */
        .weak           $__internal_2_$__cuda_sm20_dsqrt_rn_f64_mediumpath_v1
        .type           $__internal_2_$__cuda_sm20_dsqrt_rn_f64_mediumpath_v1,@function
        .size           $__internal_2_$__cuda_sm20_dsqrt_rn_f64_mediumpath_v1,($_Z15calculateForcesiPdS_S_S_S_S_ddddS_S_S_S_S_id$__internal_accurate_pow - $__internal_2_$__cuda_sm20_dsqrt_rn_f64_mediumpath_v1)
$__internal_2_$__cuda_sm20_dsqrt_rn_f64_mediumpath_v1:
[----:B------:R-:W-:Y:S01]  /*3160*/  ISETP.GE.U32.AND P0, PT, R7, -0x3400000, PT ;  /* 0xfcc000000700780c */ /* 0x000fe20003f06070 */
[----:B------:R-:W-:Y:S01]  /*3170*/  BSSY.RECONVERGENT B1, `(.L_x_65) ;  /* 0x000002e000017945 */ /* 0x000fe20003800200 */
[----:B------:R-:W-:Y:S01]  /*3180*/  LOP3.LUT R5, R5, R4, RZ, 0x3c, !PT ;  /* 0x0000000405057212 */ /* 0x000fe200078e3cff */
[----:B------:R-:W-:Y:S01]  /*3190*/  IMAD.MOV.U32 R7, RZ, RZ, R6 ;  /* 0x000000ffff077224 */ /* 0x000fe200078e0006 */
[----:B------:R-:W-:Y:S01]  /*31a0*/  LOP3.LUT R11, R11, R10, RZ, 0x3c, !PT ;  /* 0x0000000a0b0b7212 */ /* 0x000fe200078e3cff */
[----:B------:R-:W-:Y:S01]  /*31b0*/  IMAD.MOV.U32 R6, RZ, RZ, R12 ;  /* 0x000000ffff067224 */ /* 0x000fe200078e000c */
[----:B------:R-:W-:Y:S02]  /*31c0*/  LOP3.LUT R9, R9, R8, RZ, 0x3c, !PT ;  /* 0x0000000809097212 */ /* 0x000fe400078e3cff */
[----:B------:R-:W-:Y:S02]  /*31d0*/  LOP3.LUT R4, R5, R4, RZ, 0x3c, !PT ;  /* 0x0000000405047212 */ /* 0x000fe400078e3cff */
[----:B------:R-:W-:-:S02]  /*31e0*/  LOP3.LUT R10, R11, R10, RZ, 0x3c, !PT ;  /* 0x0000000a0b0a7212 */ /* 0x000fc400078e3cff */
[----:B------:R-:W-:Y:S02]  /*31f0*/  LOP3.LUT R8, R9, R8, RZ, 0x3c, !PT ;  /* 0x0000000809087212 */ /* 0x000fe400078e3cff */
[----:B------:R-:W-:Y:S02]  /*3200*/  LOP3.LUT R5, R5, R4, RZ, 0x3c, !PT ;  /* 0x0000000405057212 */ /* 0x000fe400078e3cff */
[----:B------:R-:W-:Y:S02]  /*3210*/  LOP3.LUT R11, R11, R10, RZ, 0x3c, !PT ;  /* 0x0000000a0b0b7212 */ /* 0x000fe400078e3cff */
[----:B------:R-:W-:Y:S01]  /*3220*/  LOP3.LUT R9, R9, R8, RZ, 0x3c, !PT ;  /* 0x0000000809097212 */ /* 0x000fe200078e3cff */
[----:B------:R-:W-:Y:S06]  /*3230*/  @!P0 BRA `(.L_x_66) ;  /* 0x0000000000208947 */ /* 0x000fec0003800000 */
[----:B------:R-:W-:-:S10]  /*3240*/  DFMA.RM R8, R10, R6, R8 ;  /* 0x000000060a08722b */ /* 0x000fd40000004008 */
[----:B------:R-:W-:-:S05]  /*3250*/  IADD3 R6, P0, PT, R8, 0x1, RZ ;  /* 0x0000000108067810 */ /* 0x000fca0007f1e0ff */
[----:B------:R-:W-:-:S06]  /*3260*/  IMAD.X R7, RZ, RZ, R9, P0 ;  /* 0x000000ffff077224 */ /* 0x000fcc00000e0609 */
[----:B------:R-:W-:-:S08]  /*3270*/  DFMA.RP R4, -R8, R6, R4 ;  /* 0x000000060804722b */ /* 0x000fd00000008104 */
[----:B------:R-:W-:-:S06]  /*3280*/  DSETP.GT.AND P0, PT, R4, RZ, PT ;  /* 0x000000ff0400722a */ /* 0x000fcc0003f04000 */
[----:B------:R-:W-:Y:S02]  /*3290*/  FSEL R6, R6, R8, P0 ;  /* 0x0000000806067208 */ /* 0x000fe40000000000 */
[----:B------:R-:W-:Y:S01]  /*32a0*/  FSEL R7, R7, R9, P0 ;  /* 0x0000000907077208 */ /* 0x000fe20000000000 */
[----:B------:R-:W-:Y:S06]  /*32b0*/  BRA `(.L_x_67) ;  /* 0x0000000000647947 */ /* 0x000fec0003800000 */
.L_x_66:
[----:B------:R-:W-:-:S14]  /*32c0*/  DSETP.NE.AND P0, PT, R4, RZ, PT ;  /* 0x000000ff0400722a */ /* 0x000fdc0003f05000 */
[----:B------:R-:W-:Y:S05]  /*32d0*/  @!P0 BRA `(.L_x_68) ;  /* 0x0000000000588947 */ /* 0x000fea0003800000 */
[----:B------:R-:W-:-:S13]  /*32e0*/  ISETP.GE.AND P0, PT, R5, RZ, PT ;  /* 0x000000ff0500720c */ /* 0x000fda0003f06270 */
[----:B------:R-:W-:Y:S02]  /*32f0*/  @!P0 IMAD.MOV.U32 R6, RZ, RZ, 0x0 ;  /* 0x00000000ff068424 */ /* 0x000fe400078e00ff */
[----:B------:R-:W-:Y:S01]  /*3300*/  @!P0 IMAD.MOV.U32 R7, RZ, RZ, -0x80000 ;  /* 0xfff80000ff078424 */ /* 0x000fe200078e00ff */
[----:B------:R-:W-:Y:S06]  /*3310*/  @!P0 BRA `(.L_x_67) ;  /* 0x00000000004c8947 */ /* 0x000fec0003800000 */
[----:B------:R-:W-:-:S13]  /*3320*/  ISETP.GT.AND P0, PT, R5, 0x7fefffff, PT ;  /* 0x7fefffff0500780c */ /* 0x000fda0003f04270 */
[----:B------:R-:W-:Y:S05]  /*3330*/  @P0 BRA `(.L_x_68) ;  /* 0x0000000000400947 */ /* 0x000fea0003800000 */
[----:B------:R-:W-:Y:S01]  /*3340*/  DMUL R10, R4, 8.11296384146066816958e+31 ;  /* 0x46900000040a7828 */ /* 0x000fe20000000000 */
[----:B------:R-:W-:Y:S01]  /*3350*/  MOV R8, RZ ;  /* 0x000000ff00087202 */ /* 0x000fe20000000f00 */
[----:B------:R-:W-:Y:S02]  /*3360*/  IMAD.MOV.U32 R4, RZ, RZ, 0x0 ;  /* 0x00000000ff047424 */ /* 0x000fe400078e00ff */
[----:B------:R-:W-:Y:S02]  /*3370*/  IMAD.MOV.U32 R5, RZ, RZ, 0x3fd80000 ;  /* 0x3fd80000ff057424 */ /* 0x000fe400078e00ff */
[----:B------:R-:W0:Y:S02]  /*3380*/  MUFU.RSQ64H R9, R11 ;  /* 0x0000000b00097308 */ /* 0x000e240000001c00 */
[----:B0-----:R-:W-:-:S08]  /*3390*/  DMUL R6, R8, R8 ;  /* 0x0000000808067228 */ /* 0x001fd00000000000 */
[----:B------:R-:W-:-:S08]  /*33a0*/  DFMA R6, R10, -R6, 1 ;  /* 0x3ff000000a06742b */ /* 0x000fd00000000806 */
[----:B------:R-:W-:Y:S02]  /*33b0*/  DFMA R4, R6, R4, 0.5 ;  /* 0x3fe000000604742b */ /* 0x000fe40000000004 */
[----:B------:R-:W-:-:S08]  /*33c0*/  DMUL R6, R8, R6 ;  /* 0x0000000608067228 */ /* 0x000fd00000000000 */
[----:B------:R-:W-:-:S08]  /*33d0*/  DFMA R6, R4, R6, R8 ;  /* 0x000000060406722b */ /* 0x000fd00000000008 */
[----:B------:R-:W-:Y:S02]  /*33e0*/  DMUL R4, R10, R6 ;  /* 0x000000060a047228 */ /* 0x000fe40000000000 */
[----:B------:R-:W-:-:S06]  /*33f0*/  VIADD R7, R7, 0xfff00000 ;  /* 0xfff0000007077836 */ /* 0x000fcc0000000000 */
[----:B------:R-:W-:-:S08]  /*3400*/  DFMA R10, R4, -R4, R10 ;  /* 0x80000004040a722b */ /* 0x000fd0000000000a */
[----:B------:R-:W-:-:S10]  /*3410*/  DFMA R6, R6, R10, R4 ;  /* 0x0000000a0606722b */ /* 0x000fd40000000004 */
[----:B------:R-:W-:Y:S01]  /*3420*/  VIADD R7, R7, 0xfcb00000 ;  /* 0xfcb0000007077836 */ /* 0x000fe20000000000 */
[----:B------:R-:W-:Y:S06]  /*3430*/  BRA `(.L_x_67) ;  /* 0x0000000000047947 */ /* 0x000fec0003800000 */
.L_x_68:
[----:B------:R-:W-:-:S11]  /*3440*/  DADD R6, R4, R4 ;  /* 0x0000000004067229 */ /* 0x000fd60000000004 */
.L_x_67:
[----:B------:R-:W-:Y:S05]  /*3450*/  BSYNC.RECONVERGENT B1 ;  /* 0x0000000000017941 */ /* 0x000fea0003800200 */
.L_x_65:
[----:B------:R-:W-:Y:S01]  /*3460*/  IMAD.MOV.U32 R5, RZ, RZ, R6 ;  /* 0x000000ffff057224 */ /* 0x000fe200078e0006 */
[----:B------:R-:W-:Y:S01]  /*3470*/  MOV R6, R13 ;  /* 0x0000000d00067202 */ /* 0x000fe20000000f00 */
[----:B------:R-:W-:Y:S02]  /*3480*/  IMAD.MOV.U32 R4, RZ, RZ, R7 ;  /* 0x000000ffff047224 */ /* 0x000fe400078e0007 */
[----:B------:R-:W-:-:S04]  /*3490*/  IMAD.MOV.U32 R7, RZ, RZ, 0x0 ;  /* 0x00000000ff077424 */ /* 0x000fc800078e00ff */
[----:B------:R-:W-:Y:S05]  /*34a0*/  RET.REL.NODEC R6 `(_Z15calculateForcesiPdS_S_S_S_S_ddddS_S_S_S_S_id) ;  /* 0xffffffc806d47950 */ /* 0x000fea0003c3ffff */
        .type           $_Z15calculateForcesiPdS_S_S_S_S_ddddS_S_S_S_S_id$__internal_accurate_pow,@function
        .size           $_Z15calculateForcesiPdS_S_S_S_S_ddddS_S_S_S_S_id$__internal_accurate_pow,(.L_x_136 - $_Z15calculateForcesiPdS_S_S_S_S_ddddS_S_S_S_S_id$__internal_accurate_pow)
$_Z15calculateForcesiPdS_S_S_S_S_ddddS_S_S_S_S_id$__internal_accurate_pow:
[----:B------:R-:W-:Y:S01]  /*34b0*/  ISETP.GT.U32.AND P5, PT, R4, 0xfffff, PT ;  /* 0x000fffff0400780c */ /* 0x000fe20003fa4070 */
[----:B------:R-:W-:Y:S01]  /*34c0*/  IMAD.MOV.U32 R8, RZ, RZ, R5 ;  /* 0x000000ffff087224 */ /* 0x000fe200078e0005 */
[----:B------:R-:W-:Y:S01]  /*34d0*/  UMOV UR6, 0x7d2cafe2 ;  /* 0x7d2cafe200067882 */ /* 0x000fe20000000000 */
[----:B------:R-:W-:Y:S01]  /*34e0*/  IMAD.MOV.U32 R9, RZ, RZ, R4 ;  /* 0x000000ffff097224 */ /* 0x000fe200078e0004 */
[----:B------:R-:W-:Y:S01]  /*34f0*/  UMOV UR7, 0x3eb0f5ff ;  /* 0x3eb0f5ff00077882 */ /* 0x000fe20000000000 */
[----:B------:R-:W-:Y:S01]  /*3500*/  IMAD.MOV.U32 R58, RZ, RZ, 0x41ad3b5a ;  /* 0x41ad3b5aff3a7424 */ /* 0x000fe200078e00ff */
[----:B------:R-:W-:Y:S01]  /*3510*/  UMOV UR18, 0x3b39803f ;  /* 0x3b39803f00127882 */ /* 0x000fe20000000000 */
[----:B------:R-:W-:Y:S01]  /*3520*/  IMAD.MOV.U32 R59, RZ, RZ, 0x3ed0f5d2 ;  /* 0x3ed0f5d2ff3b7424 */ /* 0x000fe200078e00ff */
[----:B------:R-:W-:-:S05]  /*3530*/  UMOV UR19, 0x3c7abc9e ;  /* 0x3c7abc9e00137882 */ /* 0x000fca0000000000 */
[----:B------:R-:W-:Y:S01]  /*3540*/  @!P5 DMUL R56, R8, 1.80143985094819840000e+16 ;  /* 0x435000000838d828 */ /* 0x000fe20000000000 */
[--C-:B------:R-:W-:Y:S01]  /*3550*/  IMAD.MOV.U32 R8, RZ, RZ, R4.reuse ;  /* 0x000000ffff087224 */ /* 0x100fe200078e0004 */
[----:B------:R-:W-:-:S08]  /*3560*/  SHF.R.U32.HI R4, RZ, 0x14, R4 ;  /* 0x00000014ff047819 */ /* 0x000fd00000011604 */
[----:B------:R-:W-:Y:S01]  /*3570*/  @!P5 IMAD.MOV.U32 R8, RZ, RZ, R57 ;  /* 0x000000ffff08d224 */ /* 0x000fe200078e0039 */
[----:B------:R-:W-:Y:S01]  /*3580*/  @!P5 LEA.HI R4, R57, 0xffffffca, RZ, 0xc ;  /* 0xffffffca3904d811 */ /* 0x000fe200078f60ff */
[----:B------:R-:W-:-:S03]  /*3590*/  @!P5 IMAD.MOV.U32 R5, RZ, RZ, R56 ;  /* 0x000000ffff05d224 */ /* 0x000fc600078e0038 */
[----:B------:R-:W-:Y:S02]  /*35a0*/  LOP3.LUT R8, R8, 0x800fffff, RZ, 0xc0, !PT ;  /* 0x800fffff08087812 */ /* 0x000fe400078ec0ff */
[----:B------:R-:W-:Y:S02]  /*35b0*/  MOV R62, R5 ;  /* 0x00000005003e7202 */ /* 0x000fe40000000f00 */
[----:B------:R-:W-:-:S04]  /*35c0*/  LOP3.LUT R8, R8, 0x3ff00000, RZ, 0xfc, !PT ;  /* 0x3ff0000008087812 */ /* 0x000fc800078efcff */
[----:B------:R-:W-:Y:S01]  /*35d0*/  ISETP.GE.U32.AND P6, PT, R8, 0x3ff6a09f, PT ;  /* 0x3ff6a09f0800780c */ /* 0x000fe20003fc6070 */
[----:B------:R-:W-:Y:S02]  /*35e0*/  IMAD.MOV.U32 R63, RZ, RZ, R8 ;  /* 0x000000ffff3f7224 */ /* 0x000fe400078e0008 */
[----:B------:R-:W-:-:S10]  /*35f0*/  IMAD.MOV.U32 R8, RZ, RZ, RZ ;  /* 0x000000ffff087224 */ /* 0x000fd400078e00ff */
[----:B------:R-:W-:-:S04]  /*3600*/  @P6 VIADD R5, R63, 0xfff00000 ;  /* 0xfff000003f056836 */ /* 0x000fc80000000000 */
[----:B------:R-:W-:Y:S02]  /*3610*/  @P6 IMAD.MOV.U32 R63, RZ, RZ, R5 ;  /* 0x000000ffff3f6224 */ /* 0x000fe400078e0005 */
[C---:B------:R-:W-:Y:S02]  /*3620*/  VIADD R5, R4.reuse, 0xfffffc01 ;  /* 0xfffffc0104057836 */ /* 0x040fe40000000000 */
[----:B------:R-:W-:Y:S02]  /*3630*/  @P6 VIADD R5, R4, 0xfffffc02 ;  /* 0xfffffc0204056836 */ /* 0x000fe40000000000 */
[C---:B------:R-:W-:Y:S02]  /*3640*/  DADD R60, R62.reuse, 1 ;  /* 0x3ff000003e3c7429 */ /* 0x040fe40000000000 */
[----:B------:R-:W-:Y:S01]  /*3650*/  DADD R62, R62, -1 ;  /* 0xbff000003e3e7429 */ /* 0x000fe20000000000 */
[----:B------:R-:W-:Y:S01]  /*3660*/  LOP3.LUT R4, R5, 0x80000000, RZ, 0x3c, !PT ;  /* 0x8000000005047812 */ /* 0x000fe200078e3cff */
[----:B------:R-:W-:-:S02]  /*3670*/  IMAD.MOV.U32 R5, RZ, RZ, 0x43300000 ;  /* 0x43300000ff057424 */ /* 0x000fc400078e00ff */
[----:B------:R-:W0:Y:S02]  /*3680*/  MUFU.RCP64H R9, R61 ;  /* 0x0000003d00097308 */ /* 0x000e240000001800 */
[----:B0-----:R-:W-:-:S08]  /*3690*/  DFMA R60, -R60, R8, 1 ;  /* 0x3ff000003c3c742b */ /* 0x001fd00000000108 */
[----:B------:R-:W-:-:S08]  /*36a0*/  DFMA R60, R60, R60, R60 ;  /* 0x0000003c3c3c722b */ /* 0x000fd0000000003c */
[----:B------:R-:W-:-:S08]  /*36b0*/  DFMA R60, R8, R60, R8 ;  /* 0x0000003c083c722b */ /* 0x000fd00000000008 */
[----:B------:R-:W-:-:S08]  /*36c0*/  DMUL R8, R62, R60 ;  /* 0x0000003c3e087228 */ /* 0x000fd00000000000 */
[----:B------:R-:W-:-:S08]  /*36d0*/  DFMA R8, R62, R60, R8 ;  /* 0x0000003c3e08722b */ /* 0x000fd00000000008 */
[-C--:B------:R-:W-:Y:S02]  /*36e0*/  DMUL R66, R8, R8.reuse ;  /* 0x0000000808427228 */ /* 0x080fe40000000000 */
[----:B------:R-:W-:Y:S02]  /*36f0*/  DADD R56, R62, -R8 ;  /* 0x000000003e387229 */ /* 0x000fe40000000808 */
[----:B------:R-:W-:-:S04]  /*3700*/  DMUL R64, R8, R8 ;  /* 0x0000000808407228 */ /* 0x000fc80000000000 */
[----:B------:R-:W-:Y:S01]  /*3710*/  DFMA R58, R66, UR6, R58 ;  /* 0x00000006423a7c2b */ /* 0x000fe2000800003a */
[----:B------:R-:W-:Y:S01]  /*3720*/  UMOV UR6, 0x75488a3f ;  /* 0x75488a3f00067882 */ /* 0x000fe20000000000 */
[----:B------:R-:W-:Y:S01]  /*3730*/  UMOV UR7, 0x3ef3b20a ;  /* 0x3ef3b20a00077882 */ /* 0x000fe20000000000 */
[----:B------:R-:W-:-:S05]  /*3740*/  DADD R56, R56, R56 ;  /* 0x0000000038387229 */ /* 0x000fca0000000038 */
[----:B------:R-:W-:Y:S01]  /*3750*/  DFMA R58, R66, R58, UR6 ;  /* 0x00000006423a7e2b */ /* 0x000fe2000800003a */
[----:B------:R-:W-:Y:S01]  /*3760*/  UMOV UR6, 0xe4faecd5 ;  /* 0xe4faecd500067882 */ /* 0x000fe20000000000 */
[----:B------:R-:W-:Y:S01]  /*3770*/  UMOV UR7, 0x3f1745cd ;  /* 0x3f1745cd00077882 */ /* 0x000fe20000000000 */
[----:B------:R-:W-:-:S05]  /*3780*/  DFMA R56, R62, -R8, R56 ;  /* 0x800000083e38722b */ /* 0x000fca0000000038 */
[----:B------:R-:W-:Y:S01]  /*3790*/  DFMA R58, R66, R58, UR6 ;  /* 0x00000006423a7e2b */ /* 0x000fe2000800003a */
[----:B------:R-:W-:Y:S01]  /*37a0*/  UMOV UR6, 0x258a578b ;  /* 0x258a578b00067882 */ /* 0x000fe20000000000 */
[----:B------:R-:W-:Y:S01]  /*37b0*/  UMOV UR7, 0x3f3c71c7 ;  /* 0x3f3c71c700077882 */ /* 0x000fe20000000000 */
[----:B------:R-:W-:-:S05]  /*37c0*/  DMUL R56, R60, R56 ;  /* 0x000000383c387228 */ /* 0x000fca0000000000 */
[----:B------:R-:W-:Y:S01]  /*37d0*/  DFMA R58, R66, R58, UR6 ;  /* 0x00000006423a7e2b */ /* 0x000fe2000800003a */
[----:B------:R-:W-:Y:S01]  /*37e0*/  UMOV UR6, 0x9242b910 ;  /* 0x9242b91000067882 */ /* 0x000fe20000000000 */
[----:B------:R-:W-:-:S03]  /*37f0*/  UMOV UR7, 0x3f624924 ;  /* 0x3f62492400077882 */ /* 0x000fc60000000000 */
[----:B------:R-:W-:Y:S01]  /*3800*/  IADD3 R63, PT, PT, R57, 0x100000, RZ ;  /* 0x00100000393f7810 */ /* 0x000fe20007ffe0ff */
[----:B------:R-:W-:Y:S02]  /*3810*/  IMAD.MOV.U32 R62, RZ, RZ, R56 ;  /* 0x000000ffff3e7224 */ /* 0x000fe400078e0038 */
[----:B------:R-:W-:Y:S01]  /*3820*/  DFMA R58, R66, R58, UR6 ;  /* 0x00000006423a7e2b */ /* 0x000fe2000800003a */
[----:B------:R-:W-:Y:S01]  /*3830*/  UMOV UR6, 0x99999dfb ;  /* 0x99999dfb00067882 */ /* 0x000fe20000000000 */
[----:B------:R-:W-:-:S06]  /*3840*/  UMOV UR7, 0x3f899999 ;  /* 0x3f89999900077882 */ /* 0x000fcc0000000000 */
[----:B------:R-:W-:Y:S01]  /*3850*/  DFMA R58, R66, R58, UR6 ;  /* 0x00000006423a7e2b */ /* 0x000fe2000800003a */
[----:B------:R-:W-:Y:S01]  /*3860*/  UMOV UR6, 0x55555555 ;  /* 0x5555555500067882 */ /* 0x000fe20000000000 */
[----:B------:R-:W-:-:S06]  /*3870*/  UMOV UR7, 0x3fb55555 ;  /* 0x3fb5555500077882 */ /* 0x000fcc0000000000 */
[----:B------:R-:W-:-:S08]  /*3880*/  DFMA R68, R66, R58, UR6 ;  /* 0x0000000642447e2b */ /* 0x000fd0000800003a */
[----:B------:R-:W-:Y:S01]  /*3890*/  DADD R60, -R68, UR6 ;  /* 0x00000006443c7e29 */ /* 0x000fe20008000100 */
[----:B------:R-:W-:Y:S01]  /*38a0*/  UMOV UR6, 0xb9e7b0 ;  /* 0x00b9e7b000067882 */ /* 0x000fe20000000000 */
[----:B------:R-:W-:-:S06]  /*38b0*/  UMOV UR7, 0x3c46a4cb ;  /* 0x3c46a4cb00077882 */ /* 0x000fcc0000000000 */
[----:B------:R-:W-:Y:S02]  /*38c0*/  DFMA R66, R66, R58, R60 ;  /* 0x0000003a4242722b */ /* 0x000fe4000000003c */
[C---:B------:R-:W-:Y:S02]  /*38d0*/  DFMA R58, R8.reuse, R8, -R64 ;  /* 0x00000008083a722b */ /* 0x040fe40000000840 */
[----:B------:R-:W-:-:S04]  /*38e0*/  DMUL R60, R8, R64 ;  /* 0x00000040083c7228 */ /* 0x000fc80000000000 */
[----:B------:R-:W-:Y:S01]  /*38f0*/  DADD R66, R66, -UR6 ;  /* 0x8000000642427e29 */ /* 0x000fe20008000000 */
[----:B------:R-:W-:Y:S01]  /*3900*/  UMOV UR6, 0x80000000 ;  /* 0x8000000000067882 */ /* 0x000fe20000000000 */
[C---:B------:R-:W-:Y:S01]  /*3910*/  DFMA R62, R8.reuse, R62, R58 ;  /* 0x0000003e083e722b */ /* 0x040fe2000000003a */
[----:B------:R-:W-:Y:S01]  /*3920*/  UMOV UR7, 0x43300000 ;  /* 0x4330000000077882 */ /* 0x000fe20000000000 */
[----:B------:R-:W-:Y:S02]  /*3930*/  DFMA R58, R8, R64, -R60 ;  /* 0x00000040083a722b */ /* 0x000fe4000000083c */
[----:B------:R-:W-:Y:S01]  /*3940*/  DADD R4, R4, -UR6 ;  /* 0x8000000604047e29 */ /* 0x000fe20008000000 */
[----:B------:R-:W-:Y:S01]  /*3950*/  UMOV UR6, 0xfefa39ef ;  /* 0xfefa39ef00067882 */ /* 0x000fe20000000000 */
[----:B------:R-:W-:-:S04]  /*3960*/  UMOV UR7, 0x3fe62e42 ;  /* 0x3fe62e4200077882 */ /* 0x000fc80000000000 */
[----:B------:R-:W-:-:S08]  /*3970*/  DFMA R58, R56, R64, R58 ;  /* 0x00000040383a722b */ /* 0x000fd0000000003a */
[----:B------:R-:W-:Y:S02]  /*3980*/  DFMA R58, R8, R62, R58 ;  /* 0x0000003e083a722b */ /* 0x000fe4000000003a */
[----:B------:R-:W-:-:S08]  /*3990*/  DADD R62, R68, R66 ;  /* 0x00000000443e7229 */ /* 0x000fd00000000042 */
[----:B------:R-:W-:-:S08]  /*39a0*/  DADD R68, R68, -R62 ;  /* 0x0000000044447229 */ /* 0x000fd0000000083e */
[----:B------:R-:W-:Y:S02]  /*39b0*/  DADD R68, R66, R68 ;  /* 0x0000000042447229 */ /* 0x000fe40000000044 */
[----:B------:R-:W-:-:S08]  /*39c0*/  DMUL R66, R62, R60 ;  /* 0x0000003c3e427228 */ /* 0x000fd00000000000 */
[----:B------:R-:W-:-:S08]  /*39d0*/  DFMA R64, R62, R60, -R66 ;  /* 0x0000003c3e40722b */ /* 0x000fd00000000842 */
[----:B------:R-:W-:-:S08]  /*39e0*/  DFMA R58, R62, R58, R64 ;  /* 0x0000003a3e3a722b */ /* 0x000fd00000000040 */
[----:B------:R-:W-:-:S08]  /*39f0*/  DFMA R68, R68, R60, R58 ;  /* 0x0000003c4444722b */ /* 0x000fd0000000003a */
[----:B------:R-:W-:-:S08]  /*3a00*/  DADD R60, R66, R68 ;  /* 0x00000000423c7229 */ /* 0x000fd00000000044 */
[--C-:B------:R-:W-:Y:S02]  /*3a10*/  DADD R58, R8, R60.reuse ;  /* 0x00000000083a7229 */ /* 0x100fe4000000003c */
[----:B------:R-:W-:-:S06]  /*3a20*/  DADD R66, R66, -R60 ;  /* 0x0000000042427229 */ /* 0x000fcc000000083c */
[----:B------:R-:W-:Y:S02]  /*3a30*/  DADD R8, R8, -R58 ;  /* 0x0000000008087229 */ /* 0x000fe4000000083a */
[----:B------:R-:W-:-:S06]  /*3a40*/  DADD R66, R68, R66 ;  /* 0x0000000044427229 */ /* 0x000fcc0000000042 */
[----:B------:R-:W-:-:S08]  /*3a50*/  DADD R8, R60, R8 ;  /* 0x000000003c087229 */ /* 0x000fd00000000008 */
[----:B------:R-:W-:-:S08]  /*3a60*/  DADD R66, R66, R8 ;  /* 0x0000000042427229 */ /* 0x000fd00000000008 */
[----:B------:R-:W-:-:S08]  /*3a70*/  DADD R56, R56, R66 ;  /* 0x0000000038387229 */ /* 0x000fd00000000042 */
[----:B------:R-:W-:-:S08]  /*3a80*/  DADD R60, R58, R56 ;  /* 0x000000003a3c7229 */ /* 0x000fd00000000038 */
[--C-:B------:R-:W-:Y:S02]  /*3a90*/  DFMA R8, R4, UR6, R60.reuse ;  /* 0x0000000604087c2b */ /* 0x100fe4000800003c */
[----:B------:R-:W-:-:S06]  /*3aa0*/  DADD R62, R58, -R60 ;  /* 0x000000003a3e7229 */ /* 0x000fcc000000083c */
[----:B------:R-:W-:Y:S02]  /*3ab0*/  DFMA R58, R4, -UR6, R8 ;  /* 0x80000006043a7c2b */ /* 0x000fe40008000008 */
[----:B------:R-:W-:Y:S01]  /*3ac0*/  DADD R62, R56, R62 ;  /* 0x00000000383e7229 */ /* 0x000fe2000000003e */
[----:B------:R-:W-:Y:S02]  /*3ad0*/  IMAD.MOV.U32 R57, RZ, RZ, R6 ;  /* 0x000000ffff397224 */ /* 0x000fe400078e0006 */
[----:B------:R-:W-:-:S03]  /*3ae0*/  IMAD.U32 R56, RZ, RZ, UR4 ;  /* 0x00000004ff387e24 */ /* 0x000fc6000f8e00ff */
[----:B------:R-:W-:-:S08]  /*3af0*/  DADD R58, -R60, R58 ;  /* 0x000000003c3a7229 */ /* 0x000fd0000000013a */
[----:B------:R-:W-:-:S08]  /*3b00*/  DADD R58, R62, -R58 ;  /* 0x000000003e3a7229 */ /* 0x000fd0000000083a */
[----:B------:R-:W-:Y:S01]  /*3b10*/  DFMA R58, R4, UR18, R58 ;  /* 0x00000012043a7c2b */ /* 0x000fe2000800003a */
[C---:B------:R-:W-:Y:S02]  /*3b20*/  SHF.L.U32 R5, R57.reuse, 0x1, RZ ;  /* 0x0000000139057819 */ /* 0x040fe400000006ff */
[----:B------:R-:W-:Y:S02]  /*3b30*/  LOP3.LUT R4, R57, 0xff0fffff, RZ, 0xc0, !PT ;  /* 0xff0fffff39047812 */ /* 0x000fe400078ec0ff */
[----:B------:R-:W-:-:S03]  /*3b40*/  ISETP.GT.U32.AND P5, PT, R5, -0x2000001, PT ;  /* 0xfdffffff0500780c */ /* 0x000fc60003fa4070 */
[----:B------:R-:W-:Y:S01]  /*3b50*/  DADD R60, R8, R58 ;  /* 0x00000000083c7229 */ /* 0x000fe2000000003a */
[----:B------:R-:W-:Y:S01]  /*3b60*/  SEL R5, R4, R57, P5 ;  /* 0x0000003904057207 */ /* 0x000fe20002800000 */
[----:B------:R-:W-:-:S06]  /*3b70*/  IMAD.MOV.U32 R4, RZ, RZ, R56 ;  /* 0x000000ffff047224 */ /* 0x000fcc00078e0038 */
[----:B------:R-:W-:Y:S02]  /*3b80*/  DADD R8, R8, -R60 ;  /* 0x0000000008087229 */ /* 0x000fe4000000083c */
[----:B------:R-:W-:-:S06]  /*3b90*/  DMUL R56, R60, R4 ;  /* 0x000000043c387228 */ /* 0x000fcc0000000000 */
[----:B------:R-:W-:Y:S02]  /*3ba0*/  DADD R58, R58, R8 ;  /* 0x000000003a3a7229 */ /* 0x000fe40000000008 */
[----:B------:R-:W-:-:S08]  /*3bb0*/  DFMA R60, R60, R4, -R56 ;  /* 0x000000043c3c722b */ /* 0x000fd00000000838 */
[----:B------:R-:W-:Y:S01]  /*3bc0*/  DFMA R58, R58, R4, R60 ;  /* 0x000000043a3a722b */ /* 0x000fe2000000003c */
[----:B------:R-:W-:Y:S02]  /*3bd0*/  IMAD.MOV.U32 R4, RZ, RZ, 0x652b82fe ;  /* 0x652b82feff047424 */ /* 0x000fe400078e00ff */
[----:B------:R-:W-:-:S05]  /*3be0*/  IMAD.MOV.U32 R5, RZ, RZ, 0x3ff71547 ;  /* 0x3ff71547ff057424 */ /* 0x000fca00078e00ff */
[----:B------:R-:W-:-:S08]  /*3bf0*/  DADD R60, R56, R58 ;  /* 0x00000000383c7229 */ /* 0x000fd0000000003a */
[----:B------:R-:W-:Y:S02]  /*3c00*/  DFMA R4, R60, R4, 6.75539944105574400000e+15 ;  /* 0x433800003c04742b */ /* 0x000fe40000000004 */
[----:B------:R-:W-:Y:S01]  /*3c10*/  FSETP.GEU.AND P5, PT, |R61|, 4.1917929649353027344, PT ;  /* 0x4086232b3d00780b */ /* 0x000fe20003fae200 */
[----:B------:R-:W-:-:S05]  /*3c20*/  DADD R56, R56, -R60 ;  /* 0x0000000038387229 */ /* 0x000fca000000083c */
[----:B------:R-:W-:-:S03]  /*3c30*/  DADD R8, R4, -6.75539944105574400000e+15 ;  /* 0xc338000004087429 */ /* 0x000fc60000000000 */
[----:B------:R-:W-:-:S05]  /*3c40*/  DADD R56, R58, R56 ;  /* 0x000000003a387229 */ /* 0x000fca0000000038 */
[----:B------:R-:W-:Y:S01]  /*3c50*/  DFMA R62, R8, -UR6, R60 ;  /* 0x80000006083e7c2b */ /* 0x000fe2000800003c */
[----:B------:R-:W-:Y:S01]  /*3c60*/  UMOV UR6, 0x3b39803f ;  /* 0x3b39803f00067882 */ /* 0x000fe20000000000 */
[----:B------:R-:W-:-:S06]  /*3c70*/  UMOV UR7, 0x3c7abc9e ;  /* 0x3c7abc9e00077882 */ /* 0x000fcc0000000000 */
[----:B------:R-:W-:Y:S01]  /*3c80*/  DFMA R62, R8, -UR6, R62 ;  /* 0x80000006083e7c2b */ /* 0x000fe2000800003e */
[----:B------:R-:W-:Y:S01]  /*3c90*/  UMOV UR6, 0x69ce2bdf ;  /* 0x69ce2bdf00067882 */ /* 0x000fe20000000000 */
[----:B------:R-:W-:Y:S01]  /*3ca0*/  IMAD.MOV.U32 R8, RZ, RZ, -0x35dec16 ;  /* 0xfca213eaff087424 */ /* 0x000fe200078e00ff */
[----:B------:R-:W-:Y:S01]  /*3cb0*/  UMOV UR7, 0x3e5ade15 ;  /* 0x3e5ade1500077882 */ /* 0x000fe20000000000 */
[----:B------:R-:W-:-:S06]  /*3cc0*/  IMAD.MOV.U32 R9, RZ, RZ, 0x3e928af3 ;  /* 0x3e928af3ff097424 */ /* 0x000fcc00078e00ff */
[----:B------:R-:W-:Y:S01]  /*3cd0*/  DFMA R8, R62, UR6, R8 ;  /* 0x000000063e087c2b */ /* 0x000fe20008000008 */
[----:B------:R-:W-:Y:S01]  /*3ce0*/  UMOV UR6, 0x62401315 ;  /* 0x6240131500067882 */ /* 0x000fe20000000000 */
[----:B------:R-:W-:-:S06]  /*3cf0*/  UMOV UR7, 0x3ec71dee ;  /* 0x3ec71dee00077882 */ /* 0x000fcc0000000000 */
[----:B------:R-:W-:Y:S01]  /*3d00*/  DFMA R8, R62, R8, UR6 ;  /* 0x000000063e087e2b */ /* 0x000fe20008000008 */
        /* <DEDUP_REMOVED lines=20> */
[----:B------:R-:W-:-:S08]  /*3e50*/  DFMA R8, R62, R8, UR6 ;  /* 0x000000063e087e2b */ /* 0x000fd00008000008 */
[----:B------:R-:W-:-:S08]  /*3e60*/  DFMA R8, R62, R8, 1 ;  /* 0x3ff000003e08742b */ /* 0x000fd00000000008 */
[----:B------:R-:W-:-:S10]  /*3e70*/  DFMA R8, R62, R8, 1 ;  /* 0x3ff000003e08742b */ /* 0x000fd40000000008 */
[----:B------:R-:W-:Y:S01]  /*3e80*/  IMAD R59, R4, 0x100000, R9 ;  /* 0x00100000043b7824 */ /* 0x000fe200078e0209 */
[----:B------:R-:W-:Y:S01]  /*3e90*/  MOV R58, R8 ;  /* 0x00000008003a7202 */ /* 0x000fe20000000f00 */
[----:B------:R-:W-:Y:S06]  /*3ea0*/  @!P5 BRA `(.L_x_69) ;  /* 0x000000000030d947 */ /* 0x000fec0003800000 */
[----:B------:R-:W-:Y:S01]  /*3eb0*/  FSETP.GEU.AND P6, PT, |R61|, 4.2275390625, PT ;  /* 0x408748003d00780b */ /* 0x000fe20003fce200 */
[C---:B------:R-:W-:Y:S02]  /*3ec0*/  DADD R58, R60.reuse, +INF ;  /* 0x7ff000003c3a7429 */ /* 0x040fe40000000000 */
[----:B------:R-:W-:-:S08]  /*3ed0*/  DSETP.GEU.AND P5, PT, R60, RZ, PT ;  /* 0x000000ff3c00722a */ /* 0x000fd00003fae000 */
[----:B------:R-:W-:Y:S02]  /*3ee0*/  FSEL R58, R58, RZ, P5 ;  /* 0x000000ff3a3a7208 */ /* 0x000fe40002800000 */
[----:B------:R-:W-:Y:S02]  /*3ef0*/  @!P6 LEA.HI R5, R4, R4, RZ, 0x1 ;  /* 0x000000040405e211 */ /* 0x000fe400078f08ff */
[----:B------:R-:W-:Y:S02]  /*3f00*/  FSEL R59, R59, RZ, P5 ;  /* 0x000000ff3b3b7208 */ /* 0x000fe40002800000 */
[----:B------:R-:W-:-:S05]  /*3f10*/  @!P6 SHF.R.S32.HI R5, RZ, 0x1, R5 ;  /* 0x00000001ff05e819 */ /* 0x000fca0000011405 */
[----:B------:R-:W-:Y:S02]  /*3f20*/  @!P6 IMAD.IADD R4, R4, 0x1, -R5 ;  /* 0x000000010404e824 */ /* 0x000fe400078e0a05 */
[----:B------:R-:W-:-:S03]  /*3f30*/  @!P6 IMAD R9, R5, 0x100000, R9 ;  /* 0x001000000509e824 */ /* 0x000fc600078e0209 */
[----:B------:R-:W-:Y:S01]  /*3f40*/  @!P6 LEA R5, R4, 0x3ff00000, 0x14 ;  /* 0x3ff000000405e811 */ /* 0x000fe200078ea0ff */
[----:B------:R-:W-:-:S06]  /*3f50*/  @!P6 IMAD.MOV.U32 R4, RZ, RZ, RZ ;  /* 0x000000ffff04e224 */ /* 0x000fcc00078e00ff */
[----:B------:R-:W-:-:S11]  /*3f60*/  @!P6 DMUL R58, R8, R4 ;  /* 0x00000004083ae228 */ /* 0x000fd60000000000 */
.L_x_69:
[----:B------:R-:W-:Y:S01]  /*3f70*/  DFMA R56, R56, R58, R58 ;  /* 0x0000003a3838722b */ /* 0x000fe2000000003a */
[----:B------:R-:W-:Y:S01]  /*3f80*/  IMAD.MOV.U32 R6, RZ, RZ, R7 ;  /* 0x000000ffff067224 */ /* 0x000fe200078e0007 */
[----:B------:R-:W-:Y:S01]  /*3f90*/  DSETP.NEU.AND P5, PT, |R58|, +INF , PT ;  /* 0x7ff000003a00742a */ /* 0x000fe20003fad200 */
[----:B------:R-:W-:-:S07]  /*3fa0*/  IMAD.MOV.U32 R7, RZ, RZ, 0x0 ;  /* 0x00000000ff077424 */ /* 0x000fce00078e00ff */
[----:B------:R-:W-:Y:S02]  /*3fb0*/  FSEL R5, R58, R56, !P5 ;  /* 0x000000383a057208 */ /* 0x000fe40006800000 */
[----:B------:R-:W-:Y:S01]  /*3fc0*/  FSEL R4, R59, R57, !P5 ;  /* 0x000000393b047208 */ /* 0x000fe20006800000 */
[----:B------:R-:W-:Y:S06]  /*3fd0*/  RET.REL.NODEC R6 `(_Z15calculateForcesiPdS_S_S_S_S_ddddS_S_S_S_S_id) ;  /* 0xffffffc006087950 */ /* 0x000fec0003c3ffff */
.L_x_70:
        /* <DEDUP_REMOVED lines=10> */
.L_x_136:


//--------------------- .text._Z17calculatePressureiiPdS_ddS_S_ --------------------------
	.section	.text._Z17calculatePressureiiPdS_ddS_S_,"ax",@progbits
	.align	128
        .global         _Z17calculatePressureiiPdS_ddS_S_
        .type           _Z17calculatePressureiiPdS_ddS_S_,@function
        .size           _Z17calculatePressureiiPdS_ddS_S_,(.L_x_142 - _Z17calculatePressureiiPdS_ddS_S_)
        .other          _Z17calculatePressureiiPdS_ddS_S_,@"STO_CUDA_ENTRY STV_DEFAULT"
_Z17calculatePressureiiPdS_ddS_S_:
.text._Z17calculatePressureiiPdS_ddS_S_:
[----:B------:R-:W-:Y:S01]  /*0000*/  LDC R1, c[0x0][0x37c] ;  /* 0x0000df00ff017b82 */ /* 0x000fe20000000800 */
[----:B------:R-:W0:Y:S07]  /*0010*/  S2R R0, SR_TID.X ;  /* 0x0000000000007919 */ /* 0x000e2e0000002100 */
[----:B------:R-:W0:Y:S01]  /*0020*/  S2UR UR4, SR_CTAID.X ;  /* 0x00000000000479c3 */ /* 0x000e220000002500 */
[----:B------:R-:W1:Y:S01]  /*0030*/  LDCU UR6, c[0x0][0x380] ;  /* 0x00007000ff0677ac */ /* 0x000e620008000800 */
[----:B------:R-:W-:Y:S06]  /*0040*/  BSSY.RECONVERGENT B0, `(.L_x_71) ;  /* 0x0000012000007945 */ /* 0x000fec0003800200 */
[----:B------:R-:W0:Y:S08]  /*0050*/  LDC R11, c[0x0][0x360] ;  /* 0x0000d800ff0b7b82 */ /* 0x000e300000000800 */
[----:B------:R-:W2:Y:S01]  /*0060*/  LDC.64 R8, c[0x0][0x3b0] ;  /* 0x0000ec00ff087b82 */ /* 0x000ea20000000a00 */
[----:B0-----:R-:W-:Y:S01]  /*0070*/  IMAD R11, R11, UR4, R0 ;  /* 0x000000040b0b7c24 */ /* 0x001fe2000f8e0200 */
[----:B------:R-:W0:Y:S04]  /*0080*/  LDCU.64 UR4, c[0x0][0x358] ;  /* 0x00006b00ff0477ac */ /* 0x000e280008000a00 */
[C---:B-1----:R-:W-:Y:S01]  /*0090*/  ISETP.GE.AND P0, PT, R11.reuse, UR6, PT ;  /* 0x000000060b007c0c */ /* 0x042fe2000bf06270 */
[----:B--2---:R-:W-:-:S12]  /*00a0*/  IMAD.WIDE R8, R11, 0x8, R8 ;  /* 0x000000080b087825 */ /* 0x004fd800078e0208 */
[----:B------:R-:W-:Y:S05]  /*00b0*/  @P0 BRA `(.L_x_72) ;  /* 0x0000000000280947 */ /* 0x000fea0003800000 */
[----:B------:R-:W1:Y:S01]  /*00c0*/  LDC.64 R2, c[0x0][0x388] ;  /* 0x0000e200ff027b82 */ /* 0x000e620000000a00 */
[----:B------:R-:W2:Y:S07]  /*00d0*/  LDCU.64 UR6, c[0x0][0x3a0] ;  /* 0x00007400ff0677ac */ /* 0x000eae0008000a00 */
[----:B------:R-:W3:Y:S08]  /*00e0*/  LDC.64 R4, c[0x0][0x398] ;  /* 0x0000e600ff047b82 */ /* 0x000ef00000000a00 */
[----:B------:R-:W4:Y:S01]  /*00f0*/  LDC.64 R6, c[0x0][0x390] ;  /* 0x0000e400ff067b82 */ /* 0x000f220000000a00 */
[----:B-1----:R-:W-:-:S06]  /*0100*/  IMAD.WIDE R2, R11, 0x8, R2 ;  /* 0x000000080b027825 */ /* 0x002fcc00078e0202 */
[----:B0-----:R-:W3:Y:S01]  /*0110*/  LDG.E.64 R2, desc[UR4][R2.64] ;  /* 0x0000000402027981 */ /* 0x001ee2000c1e1b00 */
[----:B----4-:R-:W-:Y:S01]  /*0120*/  IMAD.WIDE R6, R11, 0x8, R6 ;  /* 0x000000080b067825 */ /* 0x010fe200078e0206 */
[----:B---3--:R-:W-:-:S08]  /*0130*/  DADD R4, R2, -R4 ;  /* 0x0000000002047229 */ /* 0x008fd00000000804 */
[----:B--2---:R-:W-:-:S07]  /*0140*/  DMUL R4, R4, UR6 ;  /* 0x0000000604047c28 */ /* 0x004fce0008000000 */
[----:B------:R1:W-:Y:S04]  /*0150*/  STG.E.64 desc[UR4][R6.64], R4 ;  /* 0x0000000406007986 */ /* 0x0003e8000c101b04 */
.L_x_72:
[----:B0-----:R-:W-:Y:S05]  /*0160*/  BSYNC.RECONVERGENT B0 ;  /* 0x0000000000007941 */ /* 0x001fea0003800200 */
.L_x_71:
[----:B------:R-:W-:Y:S01]  /*0170*/  STG.E.64 desc[UR4][R8.64], RZ ;  /* 0x000000ff08007986 */ /* 0x000fe2000c101b04 */
[----:B------:R-:W-:Y:S05]  /*0180*/  EXIT ;  /* 0x000000000000794d */ /* 0x000fea0003800000 */
.L_x_73:
        /* <DEDUP_REMOVED lines=15> */
.L_x_142:


//--------------------- .text._Z16calculateDensityiiPdS_S_S_S_S_dd --------------------------
	.section	.text._Z16calculateDensityiiPdS_S_S_S_S_dd,"ax",@progbits
	.align	128
        .global         _Z16calculateDensityiiPdS_S_S_S_S_dd
        .type           _Z16calculateDensityiiPdS_S_S_S_S_dd,@function
        .size           _Z16calculateDensityiiPdS_S_S_S_S_dd,(.L_x_139 - _Z16calculateDensityiiPdS_S_S_S_S_dd)
        .other          _Z16calculateDensityiiPdS_S_S_S_S_dd,@"STO_CUDA_ENTRY STV_DEFAULT"
_Z16calculateDensityiiPdS_S_S_S_S_dd:
.text._Z16calculateDensityiiPdS_S_S_S_S_dd:
[----:B------:R-:W-:Y:S01]  /*0000*/  LDC R1, c[0x0][0x37c] ;  /* 0x0000df00ff017b82 */ /* 0x000fe20000000800 */
[----:B------:R-:W0:Y:S07]  /*0010*/  S2R R3, SR_TID.X ;  /* 0x0000000000037919 */ /* 0x000e2e0000002100 */
[----:B------:R-:W0:Y:S01]  /*0020*/  S2UR UR4, SR_CTAID.X ;  /* 0x00000000000479c3 */ /* 0x000e220000002500 */
[----:B------:R-:W1:Y:S01]  /*0030*/  LDCU UR7, c[0x0][0x380] ;  /* 0x00007000ff0777ac */ /* 0x000e620008000800 */
[----:B------:R-:W-:Y:S01]  /*0040*/  BSSY.RECONVERGENT B0, `(.L_x_74) ;  /* 0x00001dd000007945 */ /* 0x000fe20003800200 */
[----:B------:R-:W2:Y:S05]  /*0050*/  LDCU.64 UR8, c[0x0][0x358] ;  /* 0x00006b00ff0877ac */ /* 0x000eaa0008000a00 */
[----:B------:R-:W0:Y:S01]  /*0060*/  LDC R4, c[0x0][0x360] ;  /* 0x0000d800ff047b82 */ /* 0x000e220000000800 */
[----:B------:R-:W3:Y:S01]  /*0070*/  LDCU.64 UR10, c[0x0][0x3b8] ;  /* 0x00007700ff0a77ac */ /* 0x000ee20008000a00 */
[----:B------:R-:W4:Y:S01]  /*0080*/  LDCU.64 UR12, c[0x0][0x3b8] ;  /* 0x00007700ff0c77ac */ /* 0x000f220008000a00 */
[----:B0-----:R-:W-:-:S05]  /*0090*/  IMAD R4, R4, UR4, R3 ;  /* 0x0000000404047c24 */ /* 0x001fca000f8e0203 */
[----:B-1----:R-:W-:-:S13]  /*00a0*/  ISETP.GE.AND P0, PT, R4, UR7, PT ;  /* 0x0000000704007c0c */ /* 0x002fda000bf06270 */
[----:B--234-:R-:W-:Y:S05]  /*00b0*/  @P0 BRA `(.L_x_75) ;  /* 0x0000001c00540947 */ /* 0x01cfea0003800000 */
[----:B------:R-:W0:Y:S01]  /*00c0*/  LDC.64 R22, c[0x0][0x390] ;  /* 0x0000e400ff167b82 */ /* 0x000e220000000a00 */
[----:B------:R-:W-:Y:S01]  /*00d0*/  UISETP.GE.AND UP0, UPT, UR7, 0x1, UPT ;  /* 0x000000010700788c */ /* 0x000fe2000bf06270 */
[C---:B------:R-:W-:Y:S01]  /*00e0*/  IMAD R3, R4.reuse, 0x3, RZ ;  /* 0x0000000304037824 */ /* 0x040fe200078e02ff */
[----:B------:R-:W-:Y:S01]  /*00f0*/  CS2R R18, SRZ ;  /* 0x0000000000127805 */ /* 0x000fe2000001ff00 */
[----:B------:R-:W-:Y:S02]  /*0100*/  IMAD.MOV.U32 R0, RZ, RZ, RZ ;  /* 0x000000ffff007224 */ /* 0x000fe400078e00ff */
[----:B------:R-:W-:Y:S02]  /*0110*/  IMAD.MOV.U32 R2, RZ, RZ, RZ ;  /* 0x000000ffff027224 */ /* 0x000fe400078e00ff */
[----:B------:R-:W1:Y:S01]  /*0120*/  LDC.64 R20, c[0x0][0x388] ;  /* 0x0000e200ff147b82 */ /* 0x000e620000000a00 */
[----:B0-----:R-:W-:-:S05]  /*0130*/  IMAD.WIDE R22, R4, 0x8, R22 ;  /* 0x0000000804167825 */ /* 0x001fca00078e0216 */
[----:B------:R0:W-:Y:S01]  /*0140*/  STG.E.64 desc[UR8][R22.64], RZ ;  /* 0x000000ff16007986 */ /* 0x0001e2000c101b08 */
[----:B-1----:R-:W-:-:S04]  /*0150*/  IMAD.WIDE R20, R3, 0x8, R20 ;  /* 0x0000000803147825 */ /* 0x002fc800078e0214 */
[----:B------:R-:W-:Y:S01]  /*0160*/  IMAD.MOV.U32 R3, RZ, RZ, 0x4073b000 ;  /* 0x4073b000ff037424 */ /* 0x000fe200078e00ff */
[----:B------:R-:W-:Y:S06]  /*0170*/  BRA.U !UP0, `(.L_x_76) ;  /* 0x0000000d08887547 */ /* 0x000fec000b800000 */
[----:B------:R-:W1:Y:S01]  /*0180*/  LDC.64 R32, c[0x0][0x3b8] ;  /* 0x0000ee00ff207b82 */ /* 0x000e620000000a00 */
[----:B------:R-:W2:Y:S01]  /*0190*/  LDCU.64 UR4, c[0x0][0x388] ;  /* 0x00007100ff0477ac */ /* 0x000ea20008000a00 */
[----:B------:R-:W-:Y:S01]  /*01a0*/  IMAD.MOV.U32 R31, RZ, RZ, -0x100000 ;  /* 0xfff00000ff1f7424 */ /* 0x000fe200078e00ff */
[----:B------:R-:W-:Y:S01]  /*01b0*/  CS2R R18, SRZ ;  /* 0x0000000000127805 */ /* 0x000fe2000001ff00 */
[----:B------:R-:W3:Y:S01]  /*01c0*/  LDCU UR6, c[0x0][0x3bc] ;  /* 0x00007780ff0677ac */ /* 0x000ee20008000800 */
[----:B------:R-:W4:Y:S01]  /*01d0*/  LDCU.64 UR16, c[0x0][0x398] ;  /* 0x00007300ff1077ac */ /* 0x000f220008000a00 */
[----:B------:R-:W-:Y:S02]  /*01e0*/  UIADD3 UR14, UPT, UPT, -UR7, URZ, URZ ;  /* 0x000000ff070e7290 */ /* 0x000fe4000fffe1ff */
[----:B--2---:R-:W-:-:S04]  /*01f0*/  UIADD3 UR4, UP0, UPT, UR4, 0x10, URZ ;  /* 0x0000001004047890 */ /* 0x004fc8000ff1e0ff */
[----:B------:R-:W-:Y:S01]  /*0200*/  IMAD.U32 R30, RZ, RZ, UR14 ;  /* 0x0000000eff1e7e24 */ /* 0x000fe2000f8e00ff */
[----:B------:R-:W-:Y:S01]  /*0210*/  UIADD3.X UR5, UPT, UPT, URZ, UR5, URZ, UP0, !UPT ;  /* 0x00000005ff057290 */ /* 0x000fe200087fe4ff */
[C---:B-1----:R-:W-:Y:S01]  /*0220*/  DADD R12, R32.reuse, 9 ;  /* 0x40220000200c7429 */ /* 0x042fe20000000000 */
[----:B---3--:R-:W-:Y:S01]  /*0230*/  ISETP.LE.AND P2, PT, RZ, UR6, PT ;  /* 0x00000006ff007c0c */ /* 0x008fe2000bf43270 */
[----:B------:R-:W-:Y:S01]  /*0240*/  DADD R32, R32, 9 ;  /* 0x4022000020207429 */ /* 0x000fe20000000000 */
[----:B----4-:R-:W-:Y:S02]  /*0250*/  IMAD.U32 R28, RZ, RZ, UR16 ;  /* 0x00000010ff1c7e24 */ /* 0x010fe4000f8e00ff */
[----:B------:R-:W-:Y:S01]  /*0260*/  IMAD.U32 R29, RZ, RZ, UR17 ;  /* 0x00000011ff1d7e24 */ /* 0x000fe2000f8e00ff */
[----:B------:R-:W-:Y:S01]  /*0270*/  SEL R31, R31, 0x7ff00000, !P2 ;  /* 0x7ff000001f1f7807 */ /* 0x000fe20005000000 */
[----:B------:R-:W-:Y:S02]  /*0280*/  IMAD.U32 R8, RZ, RZ, UR4 ;  /* 0x00000004ff087e24 */ /* 0x000fe4000f8e00ff */
[----:B------:R-:W-:Y:S01]  /*0290*/  IMAD.U32 R9, RZ, RZ, UR5 ;  /* 0x00000005ff097e24 */ /* 0x000fe2000f8e00ff */
[----:B------:R-:W-:-:S07]  /*02a0*/  LOP3.LUT R12, R13, 0x7ff00000, RZ, 0xc0, !PT ;  /* 0x7ff000000d0c7812 */ /* 0x000fce00078ec0ff */
.L_x_98:
[----:B------:R-:W2:Y:S04]  /*02b0*/  LDG.E.64 R14, desc[UR8][R20.64] ;  /* 0x00000008140e7981 */ /* 0x000ea8000c1e1b00 */
[----:B------:R-:W2:Y:S01]  /*02c0*/  LDG.E.64 R6, desc[UR8][R8.64+-0x10] ;  /* 0xfffff00808067981 */ /* 0x000ea2000c1e1b00 */
[----:B------:R-:W-:Y:S01]  /*02d0*/  VIADD R30, R30, 0x1 ;  /* 0x000000011e1e7836 */ /* 0x000fe20000000000 */
[----:B------:R-:W-:Y:S01]  /*02e0*/  BSSY.RECONVERGENT B1, `(.L_x_77) ;  /* 0x0000008000017945 */ /* 0x000fe20003800200 */
[----:B------:R-:W-:-:S03]  /*02f0*/  IMAD.MOV.U32 R5, RZ, RZ, 0x40000000 ;  /* 0x40000000ff057424 */ /* 0x000fc600078e00ff */
[----:B------:R-:W-:Y:S01]  /*0300*/  ISETP.NE.AND P1, PT, R30, RZ, PT ;  /* 0x000000ff1e00720c */ /* 0x000fe20003f25270 */
[----:B--2---:R-:W-:-:S08]  /*0310*/  DADD R14, R14, -R6 ;  /* 0x000000000e0e7229 */ /* 0x004fd00000000806 */
[----:B------:R-:W-:-:S10]  /*0320*/  DADD R6, -RZ, |R14| ;  /* 0x00000000ff067229 */ /* 0x000fd4000000050e */
[----:B------:R-:W-:Y:S01]  /*0330*/  IMAD.MOV.U32 R26, RZ, RZ, R6 ;  /* 0x000000ffff1a7224 */ /* 0x000fe200078e0006 */
[----:B0-----:R-:W-:-:S07]  /*0340*/  MOV R6, 0x360 ;  /* 0x0000036000067802 */ /* 0x001fce0000000f00 */
[----:B0-----:R-:W-:Y:S05]  /*0350*/  CALL.REL.NOINC `($_Z16calculateDensityiiPdS_S_S_S_S_dd$__internal_accurate_pow) ;  /* 0x0000002000e87944 */ /* 0x001fea0003c00000 */
[----:B------:R-:W-:Y:S05]  /*0360*/  BSYNC.RECONVERGENT B1 ;  /* 0x0000000000017941 */ /* 0x000fea0003800200 */
.L_x_77:
[----:B------:R-:W2:Y:S04]  /*0370*/  LDG.E.64 R10, desc[UR8][R20.64+0x8] ;  /* 0x00000808140a7981 */ /* 0x000ea8000c1e1b00 */
[----:B------:R-:W2:Y:S01]  /*0380*/  LDG.E.64 R16, desc[UR8][R8.64+-0x8] ;  /* 0xfffff80808107981 */ /* 0x000ea2000c1e1b00 */
[C---:B------:R-:W-:Y:S01]  /*0390*/  DADD R6, R14.reuse, 2 ;  /* 0x400000000e067429 */ /* 0x040fe20000000000 */
[----:B------:R-:W-:Y:S01]  /*03a0*/  BSSY.RECONVERGENT B1, `(.L_x_78) ;  /* 0x0000011000017945 */ /* 0x000fe20003800200 */
[C---:B------:R-:W-:Y:S02]  /*03b0*/  DSETP.NEU.AND P3, PT, R14.reuse, RZ, PT ;  /* 0x000000ff0e00722a */ /* 0x040fe40003f6d000 */
[----:B------:R-:W-:-:S04]  /*03c0*/  DSETP.NEU.AND P0, PT, R14, 1, PT ;  /* 0x3ff000000e00742a */ /* 0x000fc80003f0d000 */
[----:B------:R-:W-:Y:S02]  /*03d0*/  FSEL R24, R24, RZ, P3 ;  /* 0x000000ff18187208 */ /* 0x000fe40001800000 */
[----:B------:R-:W-:Y:S02]  /*03e0*/  LOP3.LUT R5, R7, 0x7ff00000, RZ, 0xc0, !PT ;  /* 0x7ff0000007057812 */ /* 0x000fe400078ec0ff */
[----:B------:R-:W-:Y:S02]  /*03f0*/  FSEL R25, R25, RZ, P3 ;  /* 0x000000ff19197208 */ /* 0x000fe40001800000 */
[----:B------:R-:W-:Y:S01]  /*0400*/  ISETP.NE.AND P4, PT, R5, 0x7ff00000, PT ;  /* 0x7ff000000500780c */ /* 0x000fe20003f85270 */
[----:B--2---:R-:W-:-:S08]  /*0410*/  DADD R10, R10, -R16 ;  /* 0x000000000a0a7229 */ /* 0x004fd00000000810 */
[----:B------:R-:W-:-:S10]  /*0420*/  DADD R6, -RZ, |R10| ;  /* 0x00000000ff067229 */ /* 0x000fd4000000050a */
[----:B------:R-:W-:Y:S01]  /*0430*/  IMAD.MOV.U32 R26, RZ, RZ, R6 ;  /* 0x000000ffff1a7224 */ /* 0x000fe200078e0006 */
[----:B------:R-:W-:Y:S06]  /*0440*/  @P4 BRA `(.L_x_79) ;  /* 0x0000000000184947 */ /* 0x000fec0003800000 */
[----:B------:R-:W-:-:S14]  /*0450*/  DSETP.NAN.AND P3, PT, R14, R14, PT ;  /* 0x0000000e0e00722a */ /* 0x000fdc0003f68000 */
[----:B------:R-:W-:Y:S01]  /*0460*/  @P3 DADD R24, R14, 2 ;  /* 0x400000000e183429 */ /* 0x000fe20000000000 */
[----:B------:R-:W-:Y:S10]  /*0470*/  @P3 BRA `(.L_x_79) ;  /* 0x00000000000c3947 */ /* 0x000ff40003800000 */
[----:B------:R-:W-:-:S14]  /*0480*/  DSETP.NEU.AND P3, PT, |R14|, +INF , PT ;  /* 0x7ff000000e00742a */ /* 0x000fdc0003f6d200 */
[----:B------:R-:W-:Y:S02]  /*0490*/  @!P3 IMAD.MOV.U32 R24, RZ, RZ, 0x0 ;  /* 0x00000000ff18b424 */ /* 0x000fe400078e00ff */
[----:B------:R-:W-:-:S07]  /*04a0*/  @!P3 IMAD.MOV.U32 R25, RZ, RZ, 0x7ff00000 ;  /* 0x7ff00000ff19b424 */ /* 0x000fce00078e00ff */
.L_x_79:
[----:B------:R-:W-:Y:S05]  /*04b0*/  BSYNC.RECONVERGENT B1 ;  /* 0x0000000000017941 */ /* 0x000fea0003800200 */
.L_x_78:
[----:B------:R-:W-:Y:S01]  /*04c0*/  BSSY.RECONVERGENT B1, `(.L_x_80) ;  /* 0x0000006000017945 */ /* 0x000fe20003800200 */
[----:B------:R-:W-:Y:S01]  /*04d0*/  FSEL R14, R24, RZ, P0 ;  /* 0x000000ff180e7208 */ /* 0x000fe20000000000 */
[----:B------:R-:W-:Y:S01]  /*04e0*/  IMAD.MOV.U32 R5, RZ, RZ, 0x40000000 ;  /* 0x40000000ff057424 */ /* 0x000fe200078e00ff */
[----:B------:R-:W-:Y:S02]  /*04f0*/  FSEL R15, R25, 1.875, P0 ;  /* 0x3ff00000190f7808 */ /* 0x000fe40000000000 */
[----:B------:R-:W-:-:S07]  /*0500*/  MOV R6, 0x520 ;  /* 0x0000052000067802 */ /* 0x000fce0000000f00 */
[----:B------:R-:W-:Y:S05]  /*0510*/  CALL.REL.NOINC `($_Z16calculateDensityiiPdS_S_S_S_S_dd$__internal_accurate_pow) ;  /* 0x0000002000787944 */ /* 0x000fea0003c00000 */
[----:B------:R-:W-:Y:S05]  /*0520*/  BSYNC.RECONVERGENT B1 ;  /* 0x0000000000017941 */ /* 0x000fea0003800200 */
.L_x_80:
        /* <DEDUP_REMOVED lines=11> */
[----:B------:R-:W-:-:S04]  /*05e0*/  DADD R26, -RZ, |R16| ;  /* 0x00000000ff1a7229 */ /* 0x000fc80000000510 */
[----:B------:R-:W-:Y:S07]  /*05f0*/  @P4 BRA `(.L_x_82) ;  /* 0x0000000000184947 */ /* 0x000fee0003800000 */
[----:B------:R-:W-:-:S14]  /*0600*/  DSETP.NAN.AND P3, PT, R10, R10, PT ;  /* 0x0000000a0a00722a */ /* 0x000fdc0003f68000 */
[----:B------:R-:W-:Y:S01]  /*0610*/  @P3 DADD R24, R10, 2 ;  /* 0x400000000a183429 */ /* 0x000fe20000000000 */
[----:B------:R-:W-:Y:S10]  /*0620*/  @P3 BRA `(.L_x_82) ;  /* 0x00000000000c3947 */ /* 0x000ff40003800000 */
[----:B------:R-:W-:-:S14]  /*0630*/  DSETP.NEU.AND P3, PT, |R10|, +INF , PT ;  /* 0x7ff000000a00742a */ /* 0x000fdc0003f6d200 */
[----:B------:R-:W-:Y:S02]  /*0640*/  @!P3 IMAD.MOV.U32 R24, RZ, RZ, 0x0 ;  /* 0x00000000ff18b424 */ /* 0x000fe400078e00ff */
[----:B------:R-:W-:-:S07]  /*0650*/  @!P3 IMAD.MOV.U32 R25, RZ, RZ, 0x7ff00000 ;  /* 0x7ff00000ff19b424 */ /* 0x000fce00078e00ff */
.L_x_82:
[----:B------:R-:W-:Y:S05]  /*0660*/  BSYNC.RECONVERGENT B1 ;  /* 0x0000000000017941 */ /* 0x000fea0003800200 */
.L_x_81:
[----:B------:R-:W-:Y:S01]  /*0670*/  FSEL R6, R24, RZ, P0 ;  /* 0x000000ff18067208 */ /* 0x000fe20000000000 */
[----:B------:R-:W-:Y:S01]  /*0680*/  BSSY.RECONVERGENT B1, `(.L_x_83) ;  /* 0x0000007000017945 */ /* 0x000fe20003800200 */
[----:B------:R-:W-:Y:S01]  /*0690*/  FSEL R7, R25, 1.875, P0 ;  /* 0x3ff0000019077808 */ /* 0x000fe20000000000 */
[----:B------:R-:W-:-:S05]  /*06a0*/  IMAD.MOV.U32 R5, RZ, RZ, 0x40000000 ;  /* 0x40000000ff057424 */ /* 0x000fca00078e00ff */
[----:B------:R-:W-:Y:S01]  /*06b0*/  DADD R14, R14, R6 ;  /* 0x000000000e0e7229 */ /* 0x000fe20000000006 */
[----:B------:R-:W-:Y:S01]  /*06c0*/  IMAD.MOV.U32 R7, RZ, RZ, R27 ;  /* 0x000000ffff077224 */ /* 0x000fe200078e001b */
[----:B------:R-:W-:-:S09]  /*06d0*/  MOV R6, 0x6f0 ;  /* 0x000006f000067802 */ /* 0x000fd20000000f00 */
[----:B------:R-:W-:Y:S05]  /*06e0*/  CALL.REL.NOINC `($_Z16calculateDensityiiPdS_S_S_S_S_dd$__internal_accurate_pow) ;  /* 0x0000002000047944 */ /* 0x000fea0003c00000 */
[----:B------:R-:W-:Y:S05]  /*06f0*/  BSYNC.RECONVERGENT B1 ;  /* 0x0000000000017941 */ /* 0x000fea0003800200 */
.L_x_83:
[C---:B------:R-:W-:Y:S01]  /*0700*/  DADD R6, R16.reuse, 2 ;  /* 0x4000000010067429 */ /* 0x040fe20000000000 */
[----:B------:R-:W-:Y:S01]  /*0710*/  BSSY.RECONVERGENT B1, `(.L_x_84) ;  /* 0x000000e000017945 */ /* 0x000fe20003800200 */
[C---:B------:R-:W-:Y:S02]  /*0720*/  DSETP.NEU.AND P3, PT, R16.reuse, RZ, PT ;  /* 0x000000ff1000722a */ /* 0x040fe40003f6d000 */
[----:B------:R-:W-:-:S04]  /*0730*/  DSETP.NEU.AND P0, PT, R16, 1, PT ;  /* 0x3ff000001000742a */ /* 0x000fc80003f0d000 */
[----:B------:R-:W-:Y:S02]  /*0740*/  FSEL R24, R24, RZ, P3 ;  /* 0x000000ff18187208 */ /* 0x000fe40001800000 */
[----:B------:R-:W-:Y:S02]  /*0750*/  LOP3.LUT R6, R7, 0x7ff00000, RZ, 0xc0, !PT ;  /* 0x7ff0000007067812 */ /* 0x000fe400078ec0ff */
[----:B------:R-:W-:Y:S02]  /*0760*/  FSEL R25, R25, RZ, P3 ;  /* 0x000000ff19197208 */ /* 0x000fe40001800000 */
[----:B------:R-:W-:-:S13]  /*0770*/  ISETP.NE.AND P4, PT, R6, 0x7ff00000, PT ;  /* 0x7ff000000600780c */ /* 0x000fda0003f85270 */
[----:B------:R-:W-:Y:S05]  /*0780*/  @P4 BRA `(.L_x_85) ;  /* 0x0000000000184947 */ /* 0x000fea0003800000 */
[----:B------:R-:W-:-:S14]  /*0790*/  DSETP.NAN.AND P3, PT, R16, R16, PT ;  /* 0x000000101000722a */ /* 0x000fdc0003f68000 */
[----:B------:R-:W-:Y:S01]  /*07a0*/  @P3 DADD R24, R16, 2 ;  /* 0x4000000010183429 */ /* 0x000fe20000000000 */
[----:B------:R-:W-:Y:S10]  /*07b0*/  @P3 BRA `(.L_x_85) ;  /* 0x00000000000c3947 */ /* 0x000ff40003800000 */
[----:B------:R-:W-:-:S14]  /*07c0*/  DSETP.NEU.AND P3, PT, |R16|, +INF , PT ;  /* 0x7ff000001000742a */ /* 0x000fdc0003f6d200 */
[----:B------:R-:W-:Y:S02]  /*07d0*/  @!P3 IMAD.MOV.U32 R24, RZ, RZ, 0x0 ;  /* 0x00000000ff18b424 */ /* 0x000fe400078e00ff */
[----:B------:R-:W-:-:S07]  /*07e0*/  @!P3 IMAD.MOV.U32 R25, RZ, RZ, 0x7ff00000 ;  /* 0x7ff00000ff19b424 */ /* 0x000fce00078e00ff */
.L_x_85:
[----:B------:R-:W-:Y:S05]  /*07f0*/  BSYNC.RECONVERGENT B1 ;  /* 0x0000000000017941 */ /* 0x000fea0003800200 */
.L_x_84:
[----:B------:R-:W-:Y:S01]  /*0800*/  FSEL R10, R24, RZ, P0 ;  /* 0x000000ff180a7208 */ /* 0x000fe20000000000 */
[----:B------:R-:W-:Y:S01]  /*0810*/  IMAD.MOV.U32 R16, RZ, RZ, 0x0 ;  /* 0x00000000ff107424 */ /* 0x000fe200078e00ff */
[----:B------:R-:W-:Y:S01]  /*0820*/  FSEL R11, R25, 1.875, P0 ;  /* 0x3ff00000190b7808 */ /* 0x000fe20000000000 */
[----:B------:R-:W-:Y:S01]  /*0830*/  IMAD.MOV.U32 R17, RZ, RZ, 0x3fd80000 ;  /* 0x3fd80000ff117424 */ /* 0x000fe200078e00ff */
[----:B------:R-:W-:Y:S04]  /*0840*/  BSSY.RECONVERGENT B1, `(.L_x_86) ;  /* 0x0000017000017945 */ /* 0x000fe80003800200 */
[----:B------:R-:W-:-:S06]  /*0850*/  DADD R10, R14, R10 ;  /* 0x000000000e0a7229 */ /* 0x000fcc000000000a */
        /* <DEDUP_REMOVED lines=9> */
[----:B------:R-:W-:Y:S02]  /*08f0*/  VIADD R17, R35, 0xfff00000 ;  /* 0xfff0000023117836 */ /* 0x000fe40000000000 */
[----:B------:R-:W-:-:S04]  /*0900*/  IMAD.MOV.U32 R16, RZ, RZ, R34 ;  /* 0x000000ffff107224 */ /* 0x000fc800078e0022 */
[----:B------:R-:W-:-:S08]  /*0910*/  DFMA R26, R6, -R6, R10 ;  /* 0x80000006061a722b */ /* 0x000fd0000000000a */
[----:B------:R-:W-:Y:S01]  /*0920*/  DFMA R24, R26, R16, R6 ;  /* 0x000000101a18722b */ /* 0x000fe20000000006 */
[----:B------:R-:W-:Y:S10]  /*0930*/  @!P0 BRA `(.L_x_87) ;  /* 0x00000000001c8947 */ /* 0x000ff40003800000 */
[----:B------:R-:W-:Y:S01]  /*0940*/  IMAD.MOV.U32 R24, RZ, RZ, R34 ;  /* 0x000000ffff187224 */ /* 0x000fe200078e0022 */
[----:B------:R-:W-:Y:S01]  /*0950*/  MOV R36, 0x9b0 ;  /* 0x000009b000247802 */ /* 0x000fe20000000f00 */
[----:B------:R-:W-:Y:S02]  /*0960*/  IMAD.MOV.U32 R5, RZ, RZ, R14 ;  /* 0x000000ffff057224 */ /* 0x000fe400078e000e */
[----:B------:R-:W-:Y:S02]  /*0970*/  IMAD.MOV.U32 R25, RZ, RZ, R17 ;  /* 0x000000ffff197224 */ /* 0x000fe400078e0011 */
[----:B------:R-:W-:Y:S02]  /*0980*/  IMAD.MOV.U32 R34, RZ, RZ, R10 ;  /* 0x000000ffff227224 */ /* 0x000fe400078e000a */
[----:B------:R-:W-:-:S07]  /*0990*/  IMAD.MOV.U32 R35, RZ, RZ, R11 ;  /* 0x000000ffff237224 */ /* 0x000fce00078e000b */
[----:B------:R-:W-:Y:S05]  /*09a0*/  CALL.REL.NOINC `($__internal_4_$__cuda_sm20_dsqrt_rn_f64_mediumpath_v1) ;  /* 0x0000001800b07944 */ /* 0x000fea0003c00000 */
.L_x_87:
[----:B------:R-:W-:Y:S05]  /*09b0*/  BSYNC.RECONVERGENT B1 ;  /* 0x0000000000017941 */ /* 0x000fea0003800200 */
.L_x_86:
[----:B------:R-:W0:Y:S01]  /*09c0*/  LDC.64 R6, c[0x0][0x3b8] ;  /* 0x0000ee00ff067b82 */ /* 0x000e220000000a00 */
[----:B------:R-:W-:Y:S01]  /*09d0*/  BSSY.RECONVERGENT B1, `(.L_x_88) ;  /* 0x0000057000017945 */ /* 0x000fe20003800200 */
[----:B0-----:R-:W-:-:S14]  /*09e0*/  DSETP.GTU.AND P0, PT, R24, R6, PT ;  /* 0x000000061800722a */ /* 0x001fdc0003f0c000 */
[----:B------:R-:W-:Y:S05]  /*09f0*/  @P0 BRA `(.L_x_89) ;  /* 0x0000000400500947 */ /* 0x000fea0003800000 */
[----:B------:R0:W5:Y:S01]  /*0a00*/  LDG.E.64 R14, desc[UR8][R28.64] ;  /* 0x000000081c0e7981 */ /* 0x000162000c1e1b00 */
[----:B------:R-:W-:Y:S01]  /*0a10*/  DSETP.GE.AND P0, PT, R10, RZ, PT ;  /* 0x000000ff0a00722a */ /* 0x000fe20003f06000 */
[----:B------:R-:W-:Y:S01]  /*0a20*/  BSSY.RECONVERGENT B2, `(.L_x_90) ;  /* 0x000004f000027945 */ /* 0x000fe20003800200 */
[----:B------:R-:W-:-:S12]  /*0a30*/  CS2R R10, SRZ ;  /* 0x00000000000a7805 */ /* 0x000fd8000001ff00 */
[----:B0-----:R-:W-:Y:S05]  /*0a40*/  @!P0 BRA `(.L_x_91) ;  /* 0x0000000400308947 */ /* 0x001fea0003800000 */
[----:B------:R-:W-:Y:S01]  /*0a50*/  DMUL R10, R24, R24 ;  /* 0x00000018180a7228 */ /* 0x000fe20000000000 */
[----:B------:R-:W-:Y:S01]  /*0a60*/  BSSY.RECONVERGENT B3, `(.L_x_92) ;  /* 0x0000007000037945 */ /* 0x000fe20003800200 */
[----:B------:R-:W-:-:S06]  /*0a70*/  IMAD.MOV.U32 R5, RZ, RZ, 0x40080000 ;  /* 0x40080000ff057424 */ /* 0x000fcc00078e00ff */
[----:B------:R-:W-:-:S08]  /*0a80*/  DFMA R10, R6, R6, -R10 ;  /* 0x00000006060a722b */ /* 0x000fd0000000080a */
[----:B------:R-:W-:-:S10]  /*0a90*/  DADD R6, -RZ, |R10| ;  /* 0x00000000ff067229 */ /* 0x000fd4000000050a */
[----:B------:R-:W-:Y:S01]  /*0aa0*/  IMAD.MOV.U32 R26, RZ, RZ, R6 ;  /* 0x000000ffff1a7224 */ /* 0x000fe200078e0006 */
[----:B------:R-:W-:-:S07]  /*0ab0*/  MOV R6, 0xad0 ;  /* 0x00000ad000067802 */ /* 0x000fce0000000f00 */
[----:B-----5:R-:W-:Y:S05]  /*0ac0*/  CALL.REL.NOINC `($_Z16calculateDensityiiPdS_S_S_S_S_dd$__internal_accurate_pow) ;  /* 0x0000001c000c7944 */ /* 0x020fea0003c00000 */
[----:B------:R-:W-:Y:S05]  /*0ad0*/  BSYNC.RECONVERGENT B3 ;  /* 0x0000000000037941 */ /* 0x000fea0003800200 */
.L_x_92:
[C---:B------:R-:W-:Y:S01]  /*0ae0*/  DADD R6, R10.reuse, 3 ;  /* 0x400800000a067429 */ /* 0x040fe20000000000 */
[----:B------:R-:W-:Y:S01]  /*0af0*/  ISETP.GE.AND P0, PT, R11, RZ, PT ;  /* 0x000000ff0b00720c */ /* 0x000fe20003f06270 */
[----:B------:R-:W-:Y:S01]  /*0b00*/  DADD R16, -RZ, -R24 ;  /* 0x00000000ff107229 */ /* 0x000fe20000000918 */
[----:B------:R-:W-:Y:S01]  /*0b10*/  BSSY.RECONVERGENT B3, `(.L_x_93) ;  /* 0x0000012000037945 */ /* 0x000fe20003800200 */
[----:B------:R-:W-:-:S06]  /*0b20*/  DSETP.NEU.AND P3, PT, R10, RZ, PT ;  /* 0x000000ff0a00722a */ /* 0x000fcc0003f6d000 */
[----:B------:R-:W-:Y:S01]  /*0b30*/  LOP3.LUT R5, R7, 0x7ff00000, RZ, 0xc0, !PT ;  /* 0x7ff0000007057812 */ /* 0x000fe200078ec0ff */
[----:B------:R-:W-:Y:S01]  /*0b40*/  DADD R6, -RZ, |UR10| ;  /* 0x4000000aff067e29 */ /* 0x000fe20008000100 */
[----:B------:R-:W-:Y:S02]  /*0b50*/  FSEL R16, R16, R24, !P0 ;  /* 0x0000001810107208 */ /* 0x000fe40004000000 */
[----:B------:R-:W-:Y:S02]  /*0b60*/  ISETP.NE.AND P4, PT, R5, 0x7ff00000, PT ;  /* 0x7ff000000500780c */ /* 0x000fe40003f85270 */
[----:B------:R-:W-:Y:S02]  /*0b70*/  FSEL R17, R17, R25, !P0 ;  /* 0x0000001911117208 */ /* 0x000fe40004000000 */
[----:B------:R-:W-:Y:S02]  /*0b80*/  FSEL R16, R16, RZ, P3 ;  /* 0x000000ff10107208 */ /* 0x000fe40001800000 */
[----:B------:R-:W-:Y:S01]  /*0b90*/  FSEL R17, R11, R17, !P3 ;  /* 0x000000110b117208 */ /* 0x000fe20005800000 */
[----:B------:R-:W-:-:S06]  /*0ba0*/  IMAD.MOV.U32 R26, RZ, RZ, R6 ;  /* 0x000000ffff1a7224 */ /* 0x000fcc00078e0006 */
[----:B------:R-:W-:Y:S05]  /*0bb0*/  @P4 BRA `(.L_x_94) ;  /* 0x00000000001c4947 */ /* 0x000fea0003800000 */
[----:B------:R-:W-:-:S14]  /*0bc0*/  DSETP.NAN.AND P3, PT, R10, R10, PT ;  /* 0x0000000a0a00722a */ /* 0x000fdc0003f68000 */
[----:B------:R-:W-:Y:S01]  /*0bd0*/  @P3 DADD R16, R10, 3 ;  /* 0x400800000a103429 */ /* 0x000fe20000000000 */
[----:B------:R-:W-:Y:S10]  /*0be0*/  @P3 BRA `(.L_x_94) ;  /* 0x0000000000103947 */ /* 0x000ff40003800000 */
[----:B------:R-:W-:-:S14]  /*0bf0*/  DSETP.NEU.AND P3, PT, |R10|, +INF , PT ;  /* 0x7ff000000a00742a */ /* 0x000fdc0003f6d200 */
[----:B------:R-:W-:Y:S02]  /*0c00*/  @!P3 IMAD.MOV.U32 R5, RZ, RZ, -0x100000 ;  /* 0xfff00000ff05b424 */ /* 0x000fe400078e00ff */
[----:B------:R-:W-:-:S03]  /*0c10*/  @!P3 IMAD.MOV.U32 R16, RZ, RZ, RZ ;  /* 0x000000ffff10b224 */ /* 0x000fc600078e00ff */
[----:B------:R-:W-:-:S07]  /*0c20*/  @!P3 SEL R17, R5, 0x7ff00000, !P0 ;  /* 0x7ff000000511b807 */ /* 0x000fce0004000000 */
.L_x_94:
[----:B------:R-:W-:Y:S05]  /*0c30*/  BSYNC.RECONVERGENT B3 ;  /* 0x0000000000037941 */ /* 0x000fea0003800200 */
.L_x_93:
[----:B------:R-:W-:Y:S01]  /*0c40*/  BSSY.RECONVERGENT B3, `(.L_x_95) ;  /* 0x0000004000037945 */ /* 0x000fe20003800200 */
[----:B------:R-:W-:Y:S01]  /*0c50*/  IMAD.MOV.U32 R5, RZ, RZ, 0x40220000 ;  /* 0x40220000ff057424 */ /* 0x000fe200078e00ff */
[----:B------:R-:W-:-:S07]  /*0c60*/  MOV R6, 0xc80 ;  /* 0x00000c8000067802 */ /* 0x000fce0000000f00 */
[----:B------:R-:W-:Y:S05]  /*0c70*/  CALL.REL.NOINC `($_Z16calculateDensityiiPdS_S_S_S_S_dd$__internal_accurate_pow) ;  /* 0x0000001800a07944 */ /* 0x000fea0003c00000 */
[----:B------:R-:W-:Y:S05]  /*0c80*/  BSYNC.RECONVERGENT B3 ;  /* 0x0000000000037941 */ /* 0x000fea0003800200 */
.L_x_95:
[----:B------:R-:W0:Y:S01]  /*0c90*/  LDC.64 R26, c[0x0][0x3b8] ;  /* 0x0000ee00ff1a7b82 */ /* 0x000e220000000a00 */
[----:B------:R-:W-:Y:S01]  /*0ca0*/  DADD R6, -RZ, -R24 ;  /* 0x00000000ff067229 */ /* 0x000fe20000000918 */
[----:B------:R-:W-:Y:S01]  /*0cb0*/  ISETP.NE.AND P4, PT, R12, 0x7ff00000, PT ;  /* 0x7ff000000c00780c */ /* 0x000fe20003f85270 */
[----:B------:R-:W-:Y:S08]  /*0cc0*/  BSSY.RECONVERGENT B3, `(.L_x_96) ;  /* 0x000001f000037945 */ /* 0x000ff00003800200 */
[----:B------:R-:W-:-:S02]  /*0cd0*/  FSEL R25, R7, R25, !P2 ;  /* 0x0000001907197208 */ /* 0x000fc40005000000 */
[----:B------:R-:W-:Y:S01]  /*0ce0*/  FSEL R24, R6, R24, !P2 ;  /* 0x0000001806187208 */ /* 0x000fe20005000000 */
[C---:B0-----:R-:W-:Y:S02]  /*0cf0*/  DSETP.NEU.AND P3, PT, R26.reuse, RZ, PT ;  /* 0x000000ff1a00722a */ /* 0x041fe40003f6d000 */
[----:B------:R-:W-:-:S04]  /*0d00*/  DSETP.NAN.AND P0, PT, R26, R26, PT ;  /* 0x0000001a1a00722a */ /* 0x000fc80003f08000 */
[----:B------:R-:W-:-:S04]  /*0d10*/  FSEL R24, R24, RZ, P3 ;  /* 0x000000ff18187208 */ /* 0x000fc80001800000 */
[----:B------:R-:W-:-:S04]  /*0d20*/  FSEL R5, R32, R24, P0 ;  /* 0x0000001820057208 */ /* 0x000fc80000000000 */
[----:B------:R-:W0:Y:S01]  /*0d30*/  @!P3 LDC R25, c[0x0][0x3bc] ;  /* 0x0000ef00ff19bb82 */ /* 0x000e220000000800 */
[----:B------:R-:W-:-:S06]  /*0d40*/  DSETP.NEU.AND P3, PT, |R26|, +INF , PT ;  /* 0x7ff000001a00742a */ /* 0x000fcc0003f6d200 */
[----:B------:R-:W-:Y:S02]  /*0d50*/  @!P4 FSEL R24, R5, RZ, P3 ;  /* 0x000000ff0518c208 */ /* 0x000fe40001800000 */
[----:B0-----:R-:W-:Y:S01]  /*0d60*/  FSEL R6, R33, R25, P0 ;  /* 0x0000001921067208 */ /* 0x001fe20000000000 */
[----:B------:R-:W-:-:S03]  /*0d70*/  DSETP.NEU.AND P0, PT, R10, 1, PT ;  /* 0x3ff000000a00742a */ /* 0x000fc60003f0d000 */
[----:B------:R-:W-:Y:S01]  /*0d80*/  @!P4 FSEL R25, R6, R31, P3 ;  /* 0x0000001f0619c208 */ /* 0x000fe20001800000 */
[----:B------:R-:W-:Y:S02]  /*0d90*/  IMAD.MOV.U32 R6, RZ, RZ, 0x1 ;  /* 0x00000001ff067424 */ /* 0x000fe400078e00ff */
[----:B------:R-:W-:Y:S02]  /*0da0*/  FSEL R10, R16, RZ, P0 ;  /* 0x000000ff100a7208 */ /* 0x000fe40000000000 */
[----:B------:R-:W-:Y:S01]  /*0db0*/  FSEL R11, R17, 1.875, P0 ;  /* 0x3ff00000110b7808 */ /* 0x000fe20000000000 */
[----:B------:R-:W-:-:S06]  /*0dc0*/  DMUL R24, R24, 192 ;  /* 0x4068000018187828 */ /* 0x000fcc0000000000 */
        /* <DEDUP_REMOVED lines=12> */
[----:B------:R-:W-:-:S07]  /*0e90*/  MOV R34, 0xeb0 ;  /* 0x00000eb000227802 */ /* 0x000fce0000000f00 */
[----:B------:R-:W-:Y:S05]  /*0ea0*/  CALL.REL.NOINC `($__internal_3_$__cuda_sm20_div_rn_f64_full) ;  /* 0x0000000c00fc7944 */ /* 0x000fea0003c00000 */
.L_x_97:
[----:B------:R-:W-:Y:S05]  /*0eb0*/  BSYNC.RECONVERGENT B3 ;  /* 0x0000000000037941 */ /* 0x000fea0003800200 */
.L_x_96:
[----:B------:R-:W0:Y:S02]  /*0ec0*/  LDC.64 R16, c[0x0][0x3b8] ;  /* 0x0000ee00ff107b82 */ /* 0x000e240000000a00 */
[----:B0-----:R-:W-:-:S06]  /*0ed0*/  DSETP.NEU.AND P0, PT, R16, 1, PT ;  /* 0x3ff000001000742a */ /* 0x001fcc0003f0d000 */
[----:B------:R-:W-:Y:S02]  /*0ee0*/  FSEL R6, R6, RZ, P0 ;  /* 0x000000ff06067208 */ /* 0x000fe40000000000 */
[----:B------:R-:W-:-:S06]  /*0ef0*/  FSEL R7, R7, 1.955078125, P0 ;  /* 0x3ffa400007077808 */ /* 0x000fcc0000000000 */
[----:B------:R-:W-:-:S11]  /*0f00*/  DMUL R10, R6, R10 ;  /* 0x0000000a060a7228 */ /* 0x000fd60000000000 */
.L_x_91:
[----:B------:R-:W-:Y:S05]  /*0f10*/  BSYNC.RECONVERGENT B2 ;  /* 0x0000000000027941 */ /* 0x000fea0003800200 */
.L_x_90:
[----:B-----5:R-:W-:-:S07]  /*0f20*/  DFMA R18, R14, R10, R18 ;  /* 0x0000000a0e12722b */ /* 0x020fce0000000012 */
[----:B------:R0:W-:Y:S04]  /*0f30*/  STG.E.64 desc[UR8][R22.64], R18 ;  /* 0x0000001216007986 */ /* 0x0001e8000c101b08 */
.L_x_89:
[----:B------:R-:W-:Y:S05]  /*0f40*/  BSYNC.RECONVERGENT B1 ;  /* 0x0000000000017941 */ /* 0x000fea0003800200 */
.L_x_88:
[----:B------:R-:W-:Y:S02]  /*0f50*/  IADD3 R28, P0, PT, R28, 0x8, RZ ;  /* 0x000000081c1c7810 */ /* 0x000fe40007f1e0ff */
[----:B------:R-:W-:-:S03]  /*0f60*/  IADD3 R8, P3, PT, R8, 0x18, RZ ;  /* 0x0000001808087810 */ /* 0x000fc60007f7e0ff */
[----:B------:R-:W-:Y:S02]  /*0f70*/  IMAD.X R29, RZ, RZ, R29, P0 ;  /* 0x000000ffff1d7224 */ /* 0x000fe400000e061d */
[----:B------:R-:W-:Y:S01]  /*0f80*/  IMAD.X R9, RZ, RZ, R9, P3 ;  /* 0x000000ffff097224 */ /* 0x000fe200018e0609 */
[----:B------:R-:W-:Y:S07]  /*0f90*/  @P1 BRA `(.L_x_98) ;  /* 0xfffffff000c41947 */ /* 0x000fee000383ffff */
.L_x_76:
[----:B------:R-:W1:Y:S02]  /*0fa0*/  LDCU UR6, c[0x0][0x384] ;  /* 0x00007080ff0677ac */ /* 0x000e640008000800 */
[----:B-1----:R-:W-:-:S09]  /*0fb0*/  UISETP.GE.AND UP0, UPT, UR6, 0x1, UPT ;  /* 0x000000010600788c */ /* 0x002fd2000bf06270 */
[----:B------:R-:W-:Y:S05]  /*0fc0*/  BRA.U !UP0, `(.L_x_75) ;  /* 0x0000000d08907547 */ /* 0x000fea000b800000 */
[----:B------:R-:W1:Y:S01]  /*0fd0*/  LDC.64 R16, c[0x0][0x3b8] ;  /* 0x0000ee00ff107b82 */ /* 0x000e620000000a00 */
[----:B------:R-:W2:Y:S01]  /*0fe0*/  LDCU.64 UR4, c[0x0][0x3a0] ;  /* 0x00007400ff0477ac */ /* 0x000ea20008000a00 */
[----:B------:R-:W-:Y:S01]  /*0ff0*/  IMAD.MOV.U32 R12, RZ, RZ, -0x100000 ;  /* 0xfff00000ff0c7424 */ /* 0x000fe200078e00ff */
[----:B------:R-:W3:Y:S01]  /*1000*/  LDCU UR16, c[0x0][0x3bc] ;  /* 0x00007780ff1077ac */ /* 0x000ee20008000800 */
[----:B------:R-:W4:Y:S01]  /*1010*/  LDCU.64 UR14, c[0x0][0x3b0] ;  /* 0x00007600ff0e77ac */ /* 0x000f220008000a00 */
[----:B------:R-:W-:Y:S02]  /*1020*/  UIADD3 UR6, UPT, UPT, -UR6, URZ, URZ ;  /* 0x000000ff06067290 */ /* 0x000fe4000fffe1ff */
[----:B--2---:R-:W-:-:S04]  /*1030*/  UIADD3 UR4, UP0, UPT, UR4, 0x10, URZ ;  /* 0x0000001004047890 */ /* 0x004fc8000ff1e0ff */
        /* <DEDUP_REMOVED lines=9> */
[----:B------:R-:W-:Y:S01]  /*10d0*/  LOP3.LUT R8, R9, 0x7ff00000, RZ, 0xc0, !PT ;  /* 0x7ff0000009087812 */ /* 0x000fe200078ec0ff */
[----:B------:R-:W-:-:S07]  /*10e0*/  IMAD.U32 R9, RZ, RZ, UR6 ;  /* 0x00000006ff097e24 */ /* 0x000fce000f8e00ff */
.L_x_120:
        /* <DEDUP_REMOVED lines=9> */
[----:B------:R-:W-:-:S07]  /*1180*/  MOV R6, 0x11a0 ;  /* 0x000011a000067802 */ /* 0x000fce0000000f00 */
[----:B0-----:R-:W-:Y:S05]  /*1190*/  CALL.REL.NOINC `($_Z16calculateDensityiiPdS_S_S_S_S_dd$__internal_accurate_pow) ;  /* 0x0000001400587944 */ /* 0x001fea0003c00000 */
[----:B------:R-:W-:Y:S05]  /*11a0*/  BSYNC.RECONVERGENT B1 ;  /* 0x0000000000017941 */ /* 0x000fea0003800200 */
.L_x_99:
        /* <DEDUP_REMOVED lines=20> */
.L_x_101:
[----:B------:R-:W-:Y:S05]  /*12f0*/  BSYNC.RECONVERGENT B1 ;  /* 0x0000000000017941 */ /* 0x000fea0003800200 */
.L_x_100:
[----:B------:R-:W-:Y:S01]  /*1300*/  BSSY.RECONVERGENT B1, `(.L_x_102) ;  /* 0x0000006000017945 */ /* 0x000fe20003800200 */
[----:B------:R-:W-:Y:S01]  /*1310*/  FSEL R30, R24, RZ, P0 ;  /* 0x000000ff181e7208 */ /* 0x000fe20000000000 */
[----:B------:R-:W-:Y:S01]  /*1320*/  IMAD.MOV.U32 R5, RZ, RZ, 0x40000000 ;  /* 0x40000000ff057424 */ /* 0x000fe200078e00ff */
[----:B------:R-:W-:Y:S02]  /*1330*/  FSEL R31, R25, 1.875, P0 ;  /* 0x3ff00000191f7808 */ /* 0x000fe40000000000 */
[----:B------:R-:W-:-:S07]  /*1340*/  MOV R6, 0x1360 ;  /* 0x0000136000067802 */ /* 0x000fce0000000f00 */
[----:B------:R-:W-:Y:S05]  /*1350*/  CALL.REL.NOINC `($_Z16calculateDensityiiPdS_S_S_S_S_dd$__internal_accurate_pow) ;  /* 0x0000001000e87944 */ /* 0x000fea0003c00000 */
[----:B------:R-:W-:Y:S05]  /*1360*/  BSYNC.RECONVERGENT B1 ;  /* 0x0000000000017941 */ /* 0x000fea0003800200 */
.L_x_102:
        /* <DEDUP_REMOVED lines=19> */
.L_x_104:
[----:B------:R-:W-:Y:S05]  /*14a0*/  BSYNC.RECONVERGENT B1 ;  /* 0x0000000000017941 */ /* 0x000fea0003800200 */
.L_x_103:
        /* <DEDUP_REMOVED lines=9> */
.L_x_105:
        /* <DEDUP_REMOVED lines=15> */
.L_x_107:
[----:B------:R-:W-:Y:S05]  /*1630*/  BSYNC.RECONVERGENT B1 ;  /* 0x0000000000017941 */ /* 0x000fea0003800200 */
.L_x_106:
        /* <DEDUP_REMOVED lines=25> */
[----:B------:R-:W-:Y:S02]  /*17d0*/  IMAD.MOV.U32 R34, RZ, RZ, R30 ;  /* 0x000000ffff227224 */ /* 0x000fe400078e001e */
[----:B------:R-:W-:-:S07]  /*17e0*/  IMAD.MOV.U32 R35, RZ, RZ, R31 ;  /* 0x000000ffff237224 */ /* 0x000fce00078e001f */
[----:B------:R-:W-:Y:S05]  /*17f0*/  CALL.REL.NOINC `($__internal_4_$__cuda_sm20_dsqrt_rn_f64_mediumpath_v1) ;  /* 0x0000000c001c7944 */ /* 0x000fea0003c00000 */
[----:B------:R-:W-:Y:S02]  /*1800*/  IMAD.MOV.U32 R26, RZ, RZ, R24 ;  /* 0x000000ffff1a7224 */ /* 0x000fe400078e0018 */
[----:B------:R-:W-:-:S07]  /*1810*/  IMAD.MOV.U32 R27, RZ, RZ, R25 ;  /* 0x000000ffff1b7224 */ /* 0x000fce00078e0019 */
.L_x_109:
[----:B------:R-:W-:Y:S05]  /*1820*/  BSYNC.RECONVERGENT B1 ;  /* 0x0000000000017941 */ /* 0x000fea0003800200 */
.L_x_108:
        /* <DEDUP_REMOVED lines=18> */
.L_x_114:
        /* <DEDUP_REMOVED lines=21> */
.L_x_116:
[----:B------:R-:W-:Y:S05]  /*1aa0*/  BSYNC.RECONVERGENT B3 ;  /* 0x0000000000037941 */ /* 0x000fea0003800200 */
.L_x_115:
[----:B------:R-:W-:Y:S01]  /*1ab0*/  BSSY.RECONVERGENT B3, `(.L_x_117) ;  /* 0x0000004000037945 */ /* 0x000fe20003800200 */
[----:B------:R-:W-:Y:S01]  /*1ac0*/  IMAD.MOV.U32 R5, RZ, RZ, 0x40220000 ;  /* 0x40220000ff057424 */ /* 0x000fe200078e00ff */
[----:B------:R-:W-:-:S07]  /*1ad0*/  MOV R6, 0x1af0 ;  /* 0x00001af000067802 */ /* 0x000fce0000000f00 */
[----:B------:R-:W-:Y:S05]  /*1ae0*/  CALL.REL.NOINC `($_Z16calculateDensityiiPdS_S_S_S_S_dd$__internal_accurate_pow) ;  /* 0x0000000c00047944 */ /* 0x000fea0003c00000 */
[----:B------:R-:W-:Y:S05]  /*1af0*/  BSYNC.RECONVERGENT B3 ;  /* 0x0000000000037941 */ /* 0x000fea0003800200 */
.L_x_117:
        /* <DEDUP_REMOVED lines=12> */
[----:B------:R-:W-:Y:S01]  /*1bc0*/  @!P4 FSEL R24, R6, RZ, P0 ;  /* 0x000000ff0618c208 */ /* 0x000fe20000000000 */
[----:B------:R-:W-:Y:S01]  /*1bd0*/  IMAD.MOV.U32 R6, RZ, RZ, 0x1 ;  /* 0x00000001ff067424 */ /* 0x000fe200078e00ff */
[----:B0-----:R-:W-:-:S04]  /*1be0*/  FSEL R5, R17, R25, P3 ;  /* 0x0000001911057208 */ /* 0x001fc80001800000 */
[----:B------:R-:W-:Y:S01]  /*1bf0*/  @!P4 FSEL R25, R5, R12, P0 ;  /* 0x0000000c0519c208 */ /* 0x000fe20000000000 */
[----:B------:R-:W-:-:S05]  /*1c00*/  DSETP.NEU.AND P0, PT, R30, 1, PT ;  /* 0x3ff000001e00742a */ /* 0x000fca0003f0d000 */
[----:B------:R-:W-:Y:S01]  /*1c10*/  DMUL R24, R24, 192 ;  /* 0x4068000018187828 */ /* 0x000fe20000000000 */
[----:B------:R-:W-:Y:S02]  /*1c20*/  FSEL R30, R32, RZ, P0 ;  /* 0x000000ff201e7208 */ /* 0x000fe40000000000 */
[----:B------:R-:W-:-:S03]  /*1c30*/  FSEL R31, R33, 1.875, P0 ;  /* 0x3ff00000211f7808 */ /* 0x000fc60000000000 */
        /* <DEDUP_REMOVED lines=14> */
.L_x_119:
[----:B------:R-:W-:Y:S05]  /*1d20*/  BSYNC.RECONVERGENT B3 ;  /* 0x0000000000037941 */ /* 0x000fea0003800200 */
.L_x_118:
[----:B------:R-:W0:Y:S02]  /*1d30*/  LDC.64 R24, c[0x0][0x3b8] ;  /* 0x0000ee00ff187b82 */ /* 0x000e240000000a00 */
[----:B0-----:R-:W-:-:S06]  /*1d40*/  DSETP.NEU.AND P0, PT, R24, 1, PT ;  /* 0x3ff000001800742a */ /* 0x001fcc0003f0d000 */
[----:B------:R-:W-:Y:S02]  /*1d50*/  FSEL R6, R6, RZ, P0 ;  /* 0x000000ff06067208 */ /* 0x000fe40000000000 */
[----:B------:R-:W-:-:S06]  /*1d60*/  FSEL R7, R7, 1.955078125, P0 ;  /* 0x3ffa400007077808 */ /* 0x000fcc0000000000 */
[----:B------:R-:W-:-:S11]  /*1d70*/  DMUL R30, R6, R30 ;  /* 0x0000001e061e7228 */ /* 0x000fd60000000000 */
.L_x_113:
[----:B------:R-:W-:Y:S05]  /*1d80*/  BSYNC.RECONVERGENT B2 ;  /* 0x0000000000027941 */ /* 0x000fea0003800200 */
.L_x_112:
[----:B-----5:R-:W-:-:S07]  /*1d90*/  DFMA R18, R28, R30, R18 ;  /* 0x0000001e1c12722b */ /* 0x020fce0000000012 */
[----:B------:R0:W-:Y:S04]  /*1da0*/  STG.E.64 desc[UR8][R22.64], R18 ;  /* 0x0000001216007986 */ /* 0x0001e8000c101b08 */
.L_x_111:
[----:B------:R-:W-:Y:S05]  /*1db0*/  BSYNC.RECONVERGENT B1 ;  /* 0x0000000000017941 */ /* 0x000fea0003800200 */
.L_x_110:
[----:B------:R-:W-:Y:S02]  /*1dc0*/  IADD3 R10, P0, PT, R10, 0x8, RZ ;  /* 0x000000080a0a7810 */ /* 0x000fe40007f1e0ff */
[----:B------:R-:W-:-:S03]  /*1dd0*/  IADD3 R14, P3, PT, R14, 0x18, RZ ;  /* 0x000000180e0e7810 */ /* 0x000fc60007f7e0ff */
[----:B------:R-:W-:Y:S02]  /*1de0*/  IMAD.X R11, RZ, RZ, R11, P0 ;  /* 0x000000ffff0b7224 */ /* 0x000fe400000e060b */
[----:B------:R-:W-:Y:S01]  /*1df0*/  IMAD.X R15, RZ, RZ, R15, P3 ;  /* 0x000000ffff0f7224 */ /* 0x000fe200018e060f */
[----:B------:R-:W-:Y:S07]  /*1e00*/  @P1 BRA `(.L_x_120) ;  /* 0xfffffff000b81947 */ /* 0x000fee000383ffff */
.L_x_75:
[----:B------:R-:W-:Y:S05]  /*1e10*/  BSYNC.RECONVERGENT B0 ;  /* 0x0000000000007941 */ /* 0x000fea0003800200 */
.L_x_74:
[----:B------:R-:W1:Y:S02]  /*1e20*/  LDCU UR4, c[0x0][0x384] ;  /* 0x00007080ff0477ac */ /* 0x000e640008000800 */
[----:B-1----:R-:W-:-:S13]  /*1e30*/  ISETP.GE.AND P0, PT, R4, UR4, PT ;  /* 0x0000000404007c0c */ /* 0x002fda000bf06270 */
[----:B------:R-:W-:Y:S05]  /*1e40*/  @P0 EXIT ;  /* 0x000000000000094d */ /* 0x000fea0003800000 */
[----:B------:R-:W1:Y:S08]  /*1e50*/  LDC.64 R2, c[0x0][0x3a8] ;  /* 0x0000ea00ff027b82 */ /* 0x000e700000000a00 */
[----:B------:R-:W2:Y:S01]  /*1e60*/  LDC.64 R6, c[0x0][0x3c0] ;  /* 0x0000f000ff067b82 */ /* 0x000ea20000000a00 */
[----:B-1----:R-:W-:-:S05]  /*1e70*/  IMAD.WIDE R4, R4, 0x8, R2 ;  /* 0x0000000804047825 */ /* 0x002fca00078e0202 */
[----:B--2---:R-:W-:Y:S01]  /*1e80*/  STG.E.64 desc[UR8][R4.64], R6 ;  /* 0x0000000604007986 */ /* 0x004fe2000c101b08 */
[----:B------:R-:W-:Y:S05]  /*1e90*/  EXIT ;  /* 0x000000000000794d */ /* 0x000fea0003800000 */
        .weak           $__internal_3_$__cuda_sm20_div_rn_f64_full
        .type           $__internal_3_$__cuda_sm20_div_rn_f64_full,@function
        .size           $__internal_3_$__cuda_sm20_div_rn_f64_full,($__internal_4_$__cuda_sm20_dsqrt_rn_f64_mediumpath_v1 - $__internal_3_$__cuda_sm20_div_rn_f64_full)
$__internal_3_$__cuda_sm20_div_rn_f64_full:
[C---:B------:R-:W-:Y:S01]  /*1ea0*/  FSETP.GEU.AND P0, PT, |R25|.reuse, 1.469367938527859385e-39, PT ;  /* 0x001000001900780b */ /* 0x040fe20003f0e200 */
[----:B------:R-:W-:Y:S01]  /*1eb0*/  IMAD.MOV.U32 R26, RZ, RZ, 0x1 ;  /* 0x00000001ff1a7424 */ /* 0x000fe200078e00ff */
[C---:B------:R-:W-:Y:S01]  /*1ec0*/  LOP3.LUT R40, R25.reuse, 0x800fffff, RZ, 0xc0, !PT ;  /* 0x800fffff19287812 */ /* 0x040fe200078ec0ff */
[----:B------:R-:W-:Y:S01]  /*1ed0*/  IMAD.MOV.U32 R13, RZ, RZ, 0x1ca00000 ;  /* 0x1ca00000ff0d7424 */ /* 0x000fe200078e00ff */
[----:B------:R-:W-:Y:S02]  /*1ee0*/  LOP3.LUT R36, R25, 0x7ff00000, RZ, 0xc0, !PT ;  /* 0x7ff0000019247812 */ /* 0x000fe400078ec0ff */
[----:B------:R-:W-:Y:S01]  /*1ef0*/  LOP3.LUT R41, R40, 0x3ff00000, RZ, 0xfc, !PT ;  /* 0x3ff0000028297812 */ /* 0x000fe200078efcff */
[----:B------:R-:W-:Y:S01]  /*1f00*/  IMAD.MOV.U32 R40, RZ, RZ, R24 ;  /* 0x000000ffff287224 */ /* 0x000fe200078e0018 */
[----:B------:R-:W-:-:S04]  /*1f10*/  LOP3.LUT R5, R3, 0x7ff00000, RZ, 0xc0, !PT ;  /* 0x7ff0000003057812 */ /* 0x000fc800078ec0ff */
[----:B------:R-:W-:Y:S01]  /*1f20*/  ISETP.GE.U32.AND P3, PT, R5, R36, PT ;  /* 0x000000240500720c */ /* 0x000fe20003f66070 */
[----:B------:R-:W-:Y:S01]  /*1f30*/  @!P0 DMUL R40, R24, 8.98846567431157953865e+307 ;  /* 0x7fe0000018288828 */ /* 0x000fe20000000000 */
[----:B------:R-:W-:-:S05]  /*1f40*/  IMAD.MOV.U32 R35, RZ, RZ, R5 ;  /* 0x000000ffff237224 */ /* 0x000fca00078e0005 */
[----:B------:R-:W0:Y:S02]  /*1f50*/  MUFU.RCP64H R27, R41 ;  /* 0x00000029001b7308 */ /* 0x000e240000001800 */
[----:B0-----:R-:W-:-:S08]  /*1f60*/  DFMA R6, R26, -R40, 1 ;  /* 0x3ff000001a06742b */ /* 0x001fd00000000828 */
[----:B------:R-:W-:-:S08]  /*1f70*/  DFMA R6, R6, R6, R6 ;  /* 0x000000060606722b */ /* 0x000fd00000000006 */
[----:B------:R-:W-:Y:S01]  /*1f80*/  DFMA R6, R26, R6, R26 ;  /* 0x000000061a06722b */ /* 0x000fe2000000001a */
[----:B------:R-:W-:Y:S01]  /*1f90*/  SEL R27, R13, 0x63400000, !P3 ;  /* 0x634000000d1b7807 */ /* 0x000fe20005800000 */
[----:B------:R-:W-:Y:S01]  /*1fa0*/  IMAD.MOV.U32 R26, RZ, RZ, R2 ;  /* 0x000000ffff1a7224 */ /* 0x000fe200078e0002 */
[----:B------:R-:W-:Y:S02]  /*1fb0*/  FSETP.GEU.AND P3, PT, |R3|, 1.469367938527859385e-39, PT ;  /* 0x001000000300780b */ /* 0x000fe40003f6e200 */
[----:B------:R-:W-:-:S03]  /*1fc0*/  LOP3.LUT R27, R27, 0x800fffff, R3, 0xf8, !PT ;  /* 0x800fffff1b1b7812 */ /* 0x000fc600078ef803 */
[----:B------:R-:W-:-:S08]  /*1fd0*/  DFMA R38, R6, -R40, 1 ;  /* 0x3ff000000626742b */ /* 0x000fd00000000828 */
[----:B------:R-:W-:Y:S01]  /*1fe0*/  DFMA R38, R6, R38, R6 ;  /* 0x000000260626722b */ /* 0x000fe20000000006 */
[----:B------:R-:W-:Y:S10]  /*1ff0*/  @P3 BRA `(.L_x_121) ;  /* 0x0000000000203947 */ /* 0x000ff40003800000 */
[----:B------:R-:W-:-:S04]  /*2000*/  LOP3.LUT R6, R25, 0x7ff00000, RZ, 0xc0, !PT ;  /* 0x7ff0000019067812 */ /* 0x000fc800078ec0ff */
[----:B------:R-:W-:Y:S01]  /*2010*/  ISETP.GE.U32.AND P3, PT, R5, R6, PT ;  /* 0x000000060500720c */ /* 0x000fe20003f66070 */
[----:B------:R-:W-:-:S03]  /*2020*/  IMAD.MOV.U32 R6, RZ, RZ, RZ ;  /* 0x000000ffff067224 */ /* 0x000fc600078e00ff */
[----:B------:R-:W-:-:S04]  /*2030*/  SEL R7, R13, 0x63400000, !P3 ;  /* 0x634000000d077807 */ /* 0x000fc80005800000 */
[----:B------:R-:W-:-:S04]  /*2040*/  LOP3.LUT R7, R7, 0x80000000, R3, 0xf8, !PT ;  /* 0x8000000007077812 */ /* 0x000fc800078ef803 */
[----:B------:R-:W-:-:S06]  /*2050*/  LOP3.LUT R7, R7, 0x100000, RZ, 0xfc, !PT ;  /* 0x0010000007077812 */ /* 0x000fcc00078efcff */
[----:B------:R-:W-:-:S10]  /*2060*/  DFMA R26, R26, 2, -R6 ;  /* 0x400000001a1a782b */ /* 0x000fd40000000806 */
[----:B------:R-:W-:-:S07]  /*2070*/  LOP3.LUT R35, R27, 0x7ff00000, RZ, 0xc0, !PT ;  /* 0x7ff000001b237812 */ /* 0x000fce00078ec0ff */
.L_x_121:
[----:B------:R-:W-:Y:S01]  /*2080*/  DMUL R42, R38, R26 ;  /* 0x0000001a262a7228 */ /* 0x000fe20000000000 */
[----:B------:R-:W-:Y:S01]  /*2090*/  @!P0 LOP3.LUT R36, R41, 0x7ff00000, RZ, 0xc0, !PT ;  /* 0x7ff0000029248812 */ /* 0x000fe200078ec0ff */
[----:B------:R-:W-:Y:S01]  /*20a0*/  VIADD R37, R35, 0xffffffff ;  /* 0xffffffff23257836 */ /* 0x000fe20000000000 */
[----:B------:R-:W-:Y:S04]  /*20b0*/  BSSY.RECONVERGENT B4, `(.L_x_122) ;  /* 0x0000037000047945 */ /* 0x000fe80003800200 */
[----:B------:R-:W-:Y:S01]  /*20c0*/  ISETP.GT.U32.AND P0, PT, R37, 0x7feffffe, PT ;  /* 0x7feffffe2500780c */ /* 0x000fe20003f04070 */
[----:B------:R-:W-:-:S08]  /*20d0*/  DFMA R6, R42, -R40, R26 ;  /* 0x800000282a06722b */ /* 0x000fd0000000001a */
[----:B------:R-:W-:Y:S01]  /*20e0*/  DFMA R6, R38, R6, R42 ;  /* 0x000000062606722b */ /* 0x000fe2000000002a */
[----:B------:R-:W-:-:S05]  /*20f0*/  VIADD R38, R36, 0xffffffff ;  /* 0xffffffff24267836 */ /* 0x000fca0000000000 */
[----:B------:R-:W-:-:S13]  /*2100*/  ISETP.GT.U32.OR P0, PT, R38, 0x7feffffe, P0 ;  /* 0x7feffffe2600780c */ /* 0x000fda0000704470 */
[----:B------:R-:W-:Y:S05]  /*2110*/  @P0 BRA `(.L_x_123) ;  /* 0x00000000006c0947 */ /* 0x000fea0003800000 */
[----:B------:R-:W-:-:S04]  /*2120*/  LOP3.LUT R36, R25, 0x7ff00000, RZ, 0xc0, !PT ;  /* 0x7ff0000019247812 */ /* 0x000fc800078ec0ff */
[CC--:B------:R-:W-:Y:S02]  /*2130*/  VIADDMNMX R35, R5.reuse, -R36.reuse, 0xb9600000, !PT ;  /* 0xb960000005237446 */ /* 0x0c0fe40007800924 */
[----:B------:R-:W-:Y:S02]  /*2140*/  ISETP.GE.U32.AND P0, PT, R5, R36, PT ;  /* 0x000000240500720c */ /* 0x000fe40003f06070 */
[----:B------:R-:W-:Y:S02]  /*2150*/  VIMNMX R35, PT, PT, R35, 0x46a00000, PT ;  /* 0x46a0000023237848 */ /* 0x000fe40003fe0100 */
[----:B------:R-:W-:-:S05]  /*2160*/  SEL R36, R13, 0x63400000, !P0 ;  /* 0x634000000d247807 */ /* 0x000fca0004000000 */
[----:B------:R-:W-:Y:S02]  /*2170*/  IMAD.IADD R35, R35, 0x1, -R36 ;  /* 0x0000000123237824 */ /* 0x000fe400078e0a24 */
[----:B------:R-:W-:Y:S02]  /*2180*/  IMAD.MOV.U32 R36, RZ, RZ, RZ ;  /* 0x000000ffff247224 */ /* 0x000fe400078e00ff */
        /* <DEDUP_REMOVED lines=18> */
[----:B------:R-:W-:Y:S01]  /*22b0*/  FSEL R39, R25, R39, !P0 ;  /* 0x0000002719277208 */ /* 0x000fe20004000000 */
[----:B------:R-:W-:Y:S06]  /*22c0*/  BRA `(.L_x_124) ;  /* 0x0000000000547947 */ /* 0x000fec0003800000 */
.L_x_123:
        /* <DEDUP_REMOVED lines=16> */
.L_x_126:
[----:B------:R-:W-:Y:S01]  /*23d0*/  LOP3.LUT R39, R25, 0x80000, RZ, 0xfc, !PT ;  /* 0x0008000019277812 */ /* 0x000fe200078efcff */
[----:B------:R-:W-:Y:S01]  /*23e0*/  IMAD.MOV.U32 R38, RZ, RZ, R24 ;  /* 0x000000ffff267224 */ /* 0x000fe200078e0018 */
[----:B------:R-:W-:Y:S06]  /*23f0*/  BRA `(.L_x_124) ;  /* 0x0000000000087947 */ /* 0x000fec0003800000 */
.L_x_125:
[----:B------:R-:W-:Y:S01]  /*2400*/  LOP3.LUT R39, R3, 0x80000, RZ, 0xfc, !PT ;  /* 0x0008000003277812 */ /* 0x000fe200078efcff */
[----:B------:R-:W-:-:S07]  /*2410*/  IMAD.MOV.U32 R38, RZ, RZ, R2 ;  /* 0x000000ffff267224 */ /* 0x000fce00078e0002 */
.L_x_124:
[----:B------:R-:W-:Y:S05]  /*2420*/  BSYNC.RECONVERGENT B4 ;  /* 0x0000000000047941 */ /* 0x000fea0003800200 */
.L_x_122:
[----:B------:R-:W-:Y:S02]  /*2430*/  IMAD.MOV.U32 R35, RZ, RZ, 0x0 ;  /* 0x00000000ff237424 */ /* 0x000fe400078e00ff */
[----:B------:R-:W-:Y:S02]  /*2440*/  IMAD.MOV.U32 R6, RZ, RZ, R38 ;  /* 0x000000ffff067224 */ /* 0x000fe400078e0026 */
[----:B------:R-:W-:Y:S01]  /*2450*/  IMAD.MOV.U32 R7, RZ, RZ, R39 ;  /* 0x000000ffff077224 */ /* 0x000fe200078e0027 */
[----:B------:R-:W-:Y:S06]  /*2460*/  RET.REL.NODEC R34 `(_Z16calculateDensityiiPdS_S_S_S_S_dd) ;  /* 0xffffffd822e47950 */ /* 0x000fec0003c3ffff */
        .weak           $__internal_4_$__cuda_sm20_dsqrt_rn_f64_mediumpath_v1
        .type           $__internal_4_$__cuda_sm20_dsqrt_rn_f64_mediumpath_v1,@function
        .size           $__internal_4_$__cuda_sm20_dsqrt_rn_f64_mediumpath_v1,($_Z16calculateDensityiiPdS_S_S_S_S_dd$__internal_accurate_pow - $__internal_4_$__cuda_sm20_dsqrt_rn_f64_mediumpath_v1)
$__internal_4_$__cuda_sm20_dsqrt_rn_f64_mediumpath_v1:
[----:B------:R-:W-:Y:S01]  /*2470*/  ISETP.GE.U32.AND P0, PT, R5, -0x3400000, PT ;  /* 0xfcc000000500780c */ /* 0x000fe20003f06070 */
[----:B------:R-:W-:-:S12]  /*2480*/  BSSY.RECONVERGENT B2, `(.L_x_127) ;  /* 0x0000023000027945 */ /* 0x000fd80003800200 */
[----:B------:R-:W-:Y:S05]  /*2490*/  @!P0 BRA `(.L_x_128) ;  /* 0x0000000000208947 */ /* 0x000fea0003800000 */
        /* <DEDUP_REMOVED lines=8> */
.L_x_128:
        /* <DEDUP_REMOVED lines=9> */
[----:B------:R-:W-:Y:S02]  /*25b0*/  IMAD.MOV.U32 R26, RZ, RZ, RZ ;  /* 0x000000ffff1a7224 */ /* 0x000fe400078e00ff */
[----:B------:R-:W-:Y:S02]  /*25c0*/  IMAD.MOV.U32 R6, RZ, RZ, 0x0 ;  /* 0x00000000ff067424 */ /* 0x000fe400078e00ff */
[----:B------:R-:W-:Y:S01]  /*25d0*/  IMAD.MOV.U32 R7, RZ, RZ, 0x3fd80000 ;  /* 0x3fd80000ff077424 */ /* 0x000fe200078e00ff */
        /* <DEDUP_REMOVED lines=12> */
.L_x_130:
[----:B------:R-:W-:-:S11]  /*26a0*/  DADD R6, R34, R34 ;  /* 0x0000000022067229 */ /* 0x000fd60000000022 */
.L_x_129:
[----:B------:R-:W-:Y:S05]  /*26b0*/  BSYNC.RECONVERGENT B2 ;  /* 0x0000000000027941 */ /* 0x000fea0003800200 */
.L_x_127:
[----:B------:R-:W-:Y:S02]  /*26c0*/  IMAD.MOV.U32 R37, RZ, RZ, 0x0 ;  /* 0x00000000ff257424 */ /* 0x000fe400078e00ff */
[----:B------:R-:W-:Y:S02]  /*26d0*/  IMAD.MOV.U32 R24, RZ, RZ, R6 ;  /* 0x000000ffff187224 */ /* 0x000fe400078e0006 */
[----:B------:R-:W-:Y:S01]  /*26e0*/  IMAD.MOV.U32 R25, RZ, RZ, R7 ;  /* 0x000000ffff197224 */ /* 0x000fe200078e0007 */
[----:B------:R-:W-:Y:S06]  /*26f0*/  RET.REL.NODEC R36 `(_Z16calculateDensityiiPdS_S_S_S_S_dd) ;  /* 0xffffffd824407950 */ /* 0x000fec0003c3ffff */
        .type           $_Z16calculateDensityiiPdS_S_S_S_S_dd$__internal_accurate_pow,@function
        .size           $_Z16calculateDensityiiPdS_S_S_S_S_dd$__internal_accurate_pow,(.L_x_139 - $_Z16calculateDensityiiPdS_S_S_S_S_dd$__internal_accurate_pow)
$_Z16calculateDensityiiPdS_S_S_S_S_dd$__internal_accurate_pow:
[----:B------:R-:W-:Y:S01]  /*2700*/  ISETP.GT.U32.AND P0, PT, R7, 0xfffff, PT ;  /* 0x000fffff0700780c */ /* 0x000fe20003f04070 */
[--C-:B------:R-:W-:Y:S01]  /*2710*/  IMAD.MOV.U32 R27, RZ, RZ, R7.reuse ;  /* 0x000000ffff1b7224 */ /* 0x100fe200078e0007 */
[----:B------:R-:W-:Y:S01]  /*2720*/  UMOV UR4, 0x7d2cafe2 ;  /* 0x7d2cafe200047882 */ /* 0x000fe20000000000 */
[--C-:B------:R-:W-:Y:S01]  /*2730*/  IMAD.MOV.U32 R13, RZ, RZ, R7.reuse ;  /* 0x000000ffff0d7224 */ /* 0x100fe200078e0007 */
[----:B------:R-:W-:Y:S01]  /*2740*/  UMOV UR5, 0x3eb0f5ff ;  /* 0x3eb0f5ff00057882 */ /* 0x000fe20000000000 */
[----:B------:R-:W-:Y:S01]  /*2750*/  SHF.R.U32.HI R7, RZ, 0x14, R7 ;  /* 0x00000014ff077819 */ /* 0x000fe20000011607 */
[----:B------:R-:W-:Y:S01]  /*2760*/  UMOV UR14, 0x3b39803f ;  /* 0x3b39803f000e7882 */ /* 0x000fe20000000000 */
[----:B------:R-:W-:-:S06]  /*2770*/  UMOV UR15, 0x3c7abc9e ;  /* 0x3c7abc9e000f7882 */ /* 0x000fcc0000000000 */
[----:B------:R-:W-:-:S10]  /*2780*/  @!P0 DMUL R24, R26, 1.80143985094819840000e+16 ;  /* 0x435000001a188828 */ /* 0x000fd40000000000 */
[----:B------:R-:W-:Y:S01]  /*2790*/  @!P0 IMAD.MOV.U32 R13, RZ, RZ, R25 ;  /* 0x000000ffff0d8224 */ /* 0x000fe200078e0019 */
[----:B------:R-:W-:Y:S01]  /*27a0*/  @!P0 LEA.HI R7, R25, 0xffffffca, RZ, 0xc ;  /* 0xffffffca19078811 */ /* 0x000fe200078f60ff */
[----:B------:R-:W-:-:S03]  /*27b0*/  @!P0 IMAD.MOV.U32 R26, RZ, RZ, R24 ;  /* 0x000000ffff1a8224 */ /* 0x000fc600078e0018 */
[----:B------:R-:W-:Y:S01]  /*27c0*/  LOP3.LUT R13, R13, 0x800fffff, RZ, 0xc0, !PT ;  /* 0x800fffff0d0d7812 */ /* 0x000fe200078ec0ff */
[----:B------:R-:W-:Y:S02]  /*27d0*/  IMAD.MOV.U32 R38, RZ, RZ, R26 ;  /* 0x000000ffff267224 */ /* 0x000fe400078e001a */
[----:B------:R-:W-:Y:S01]  /*27e0*/  IMAD.MOV.U32 R26, RZ, RZ, RZ ;  /* 0x000000ffff1a7224 */ /* 0x000fe200078e00ff */
[----:B------:R-:W-:-:S04]  /*27f0*/  LOP3.LUT R13, R13, 0x3ff00000, RZ, 0xfc, !PT ;  /* 0x3ff000000d0d7812 */ /* 0x000fc800078efcff */
[----:B------:R-:W-:Y:S01]  /*2800*/  ISETP.GE.U32.AND P3, PT, R13, 0x3ff6a09f, PT ;  /* 0x3ff6a09f0d00780c */ /* 0x000fe20003f66070 */
[----:B------:R-:W-:-:S12]  /*2810*/  IMAD.MOV.U32 R39, RZ, RZ, R13 ;  /* 0x000000ffff277224 */ /* 0x000fd800078e000d */
[----:B------:R-:W-:-:S04]  /*2820*/  @P3 VIADD R13, R39, 0xfff00000 ;  /* 0xfff00000270d3836 */ /* 0x000fc80000000000 */
[----:B------:R-:W-:Y:S02]  /*2830*/  @P3 IMAD.MOV.U32 R39, RZ, RZ, R13 ;  /* 0x000000ffff273224 */ /* 0x000fe400078e000d */
[C---:B------:R-:W-:Y:S02]  /*2840*/  VIADD R13, R7.reuse, 0xfffffc01 ;  /* 0xfffffc01070d7836 */ /* 0x040fe40000000000 */
[----:B------:R-:W-:Y:S02]  /*2850*/  @P3 VIADD R13, R7, 0xfffffc02 ;  /* 0xfffffc02070d3836 */ /* 0x000fe40000000000 */
[C---:B------:R-:W-:Y:S02]  /*2860*/  DADD R34, R38.reuse, 1 ;  /* 0x3ff0000026227429 */ /* 0x040fe40000000000 */
[----:B------:R-:W-:-:S04]  /*2870*/  DADD R38, R38, -1 ;  /* 0xbff0000026267429 */ /* 0x000fc80000000000 */
[----:B------:R-:W0:Y:S02]  /*2880*/  MUFU.RCP64H R27, R35 ;  /* 0x00000023001b7308 */ /* 0x000e240000001800 */
[----:B0-----:R-:W-:-:S08]  /*2890*/  DFMA R36, -R34, R26, 1 ;  /* 0x3ff000002224742b */ /* 0x001fd0000000011a */
[----:B------:R-:W-:-:S08]  /*28a0*/  DFMA R36, R36, R36, R36 ;  /* 0x000000242424722b */ /* 0x000fd00000000024 */
[----:B------:R-:W-:Y:S01]  /*28b0*/  DFMA R36, R26, R36, R26 ;  /* 0x000000241a24722b */ /* 0x000fe2000000001a */
[----:B------:R-:W-:Y:S02]  /*28c0*/  IMAD.MOV.U32 R26, RZ, RZ, 0x41ad3b5a ;  /* 0x41ad3b5aff1a7424 */ /* 0x000fe400078e00ff */
[----:B------:R-:W-:-:S05]  /*28d0*/  IMAD.MOV.U32 R27, RZ, RZ, 0x3ed0f5d2 ;  /* 0x3ed0f5d2ff1b7424 */ /* 0x000fca00078e00ff */
[----:B------:R-:W-:-:S08]  /*28e0*/  DMUL R40, R38, R36 ;  /* 0x0000002426287228 */ /* 0x000fd00000000000 */
[----:B------:R-:W-:-:S08]  /*28f0*/  DFMA R40, R38, R36, R40 ;  /* 0x000000242628722b */ /* 0x000fd00000000028 */
[----:B------:R-:W-:-:S08]  /*2900*/  DMUL R42, R40, R40 ;  /* 0x00000028282a7228 */ /* 0x000fd00000000000 */
[----:B------:R-:W-:Y:S01]  /*2910*/  DFMA R26, R42, UR4, R26 ;  /* 0x000000042a1a7c2b */ /* 0x000fe2000800001a */
[----:B------:R-:W-:Y:S01]  /*2920*/  UMOV UR4, 0x75488a3f ;  /* 0x75488a3f00047882 */ /* 0x000fe20000000000 */
[----:B------:R-:W-:-:S06]  /*2930*/  UMOV UR5, 0x3ef3b20a ;  /* 0x3ef3b20a00057882 */ /* 0x000fcc0000000000 */
[----:B------:R-:W-:Y:S01]  /*2940*/  DFMA R34, R42, R26, UR4 ;  /* 0x000000042a227e2b */ /* 0x000fe2000800001a */
[----:B------:R-:W-:Y:S01]  /*2950*/  UMOV UR4, 0xe4faecd5 ;  /* 0xe4faecd500047882 */ /* 0x000fe20000000000 */
[----:B------:R-:W-:Y:S01]  /*2960*/  UMOV UR5, 0x3f1745cd ;  /* 0x3f1745cd00057882 */ /* 0x000fe20000000000 */
[----:B------:R-:W-:-:S05]  /*2970*/  DADD R26, R38, -R40 ;  /* 0x00000000261a7229 */ /* 0x000fca0000000828 */
[----:B------:R-:W-:Y:S01]  /*2980*/  DFMA R34, R42, R34, UR4 ;  /* 0x000000042a227e2b */ /* 0x000fe20008000022 */
        /* <DEDUP_REMOVED lines=14> */
[----:B------:R-:W-:Y:S02]  /*2a70*/  VIADD R45, R27, 0x100000 ;  /* 0x001000001b2d7836 */ /* 0x000fe40000000000 */
[----:B------:R-:W-:Y:S01]  /*2a80*/  IMAD.MOV.U32 R44, RZ, RZ, R26 ;  /* 0x000000ffff2c7224 */ /* 0x000fe200078e001a */
[----:B------:R-:W-:-:S08]  /*2a90*/  DFMA R38, R42, R34, UR4 ;  /* 0x000000042a267e2b */ /* 0x000fd00008000022 */
[----:B------:R-:W-:Y:S01]  /*2aa0*/  DADD R36, -R38, UR4 ;  /* 0x0000000426247e29 */ /* 0x000fe20008000100 */
[----:B------:R-:W-:Y:S01]  /*2ab0*/  UMOV UR4, 0xb9e7b0 ;  /* 0x00b9e7b000047882 */ /* 0x000fe20000000000 */
[----:B------:R-:W-:-:S06]  /*2ac0*/  UMOV UR5, 0x3c46a4cb ;  /* 0x3c46a4cb00057882 */ /* 0x000fcc0000000000 */
[----:B------:R-:W-:Y:S02]  /*2ad0*/  DFMA R36, R42, R34, R36 ;  /* 0x000000222a24722b */ /* 0x000fe40000000024 */
[----:B------:R-:W-:-:S06]  /*2ae0*/  DMUL R34, R40, R40 ;  /* 0x0000002828227228 */ /* 0x000fcc0000000000 */
[----:B------:R-:W-:Y:S01]  /*2af0*/  DADD R36, R36, -UR4 ;  /* 0x8000000424247e29 */ /* 0x000fe20008000000 */
[----:B------:R-:W-:Y:S01]  /*2b00*/  UMOV UR4, 0x80000000 ;  /* 0x8000000000047882 */ /* 0x000fe20000000000 */
[C---:B------:R-:W-:Y:S01]  /*2b10*/  DFMA R24, R40.reuse, R40, -R34 ;  /* 0x000000282818722b */ /* 0x040fe20000000822 */
[----:B------:R-:W-:Y:S01]  /*2b20*/  UMOV UR5, 0x43300000 ;  /* 0x4330000000057882 */ /* 0x000fe20000000000 */
[----:B------:R-:W-:-:S06]  /*2b30*/  DMUL R42, R40, R34 ;  /* 0x00000022282a7228 */ /* 0x000fcc0000000000 */
[C---:B------:R-:W-:Y:S02]  /*2b40*/  DFMA R44, R40.reuse, R44, R24 ;  /* 0x0000002c282c722b */ /* 0x040fe40000000018 */
[----:B------:R-:W-:-:S08]  /*2b50*/  DFMA R24, R40, R34, -R42 ;  /* 0x000000222818722b */ /* 0x000fd0000000082a */
[----:B------:R-:W-:Y:S02]  /*2b60*/  DFMA R24, R26, R34, R24 ;  /* 0x000000221a18722b */ /* 0x000fe40000000018 */
[----:B------:R-:W-:-:S06]  /*2b70*/  DADD R34, R38, R36 ;  /* 0x0000000026227229 */ /* 0x000fcc0000000024 */
[----:B------:R-:W-:Y:S02]  /*2b80*/  DFMA R24, R40, R44, R24 ;  /* 0x0000002c2818722b */ /* 0x000fe40000000018 */
[----:B------:R-:W-:Y:S02]  /*2b90*/  DADD R44, R38, -R34 ;  /* 0x00000000262c7229 */ /* 0x000fe40000000822 */
[----:B------:R-:W-:-:S06]  /*2ba0*/  DMUL R38, R34, R42 ;  /* 0x0000002a22267228 */ /* 0x000fcc0000000000 */
[----:B------:R-:W-:Y:S02]  /*2bb0*/  DADD R44, R36, R44 ;  /* 0x00000000242c7229 */ /* 0x000fe4000000002c */
[----:B------:R-:W-:-:S08]  /*2bc0*/  DFMA R36, R34, R42, -R38 ;  /* 0x0000002a2224722b */ /* 0x000fd00000000826 */
[----:B------:R-:W-:Y:S01]  /*2bd0*/  DFMA R24, R34, R24, R36 ;  /* 0x000000182218722b */ /* 0x000fe20000000024 */
[----:B------:R-:W-:Y:S01]  /*2be0*/  LOP3.LUT R36, R13, 0x80000000, RZ, 0x3c, !PT ;  /* 0x800000000d247812 */ /* 0x000fe200078e3cff */
[----:B------:R-:W-:-:S06]  /*2bf0*/  IMAD.MOV.U32 R37, RZ, RZ, 0x43300000 ;  /* 0x43300000ff257424 */ /* 0x000fcc00078e00ff */
[----:B------:R-:W-:Y:S02]  /*2c00*/  DFMA R44, R44, R42, R24 ;  /* 0x0000002a2c2c722b */ /* 0x000fe40000000018 */
[----:B------:R-:W-:Y:S01]  /*2c10*/  DADD R36, R36, -UR4 ;  /* 0x8000000424247e29 */ /* 0x000fe20008000000 */
[----:B------:R-:W-:Y:S01]  /*2c20*/  UMOV UR4, 0xfefa39ef ;  /* 0xfefa39ef00047882 */ /* 0x000fe20000000000 */
[----:B------:R-:W-:-:S04]  /*2c30*/  UMOV UR5, 0x3fe62e42 ;  /* 0x3fe62e4200057882 */ /* 0x000fc80000000000 */
        /* <DEDUP_REMOVED lines=12> */
[----:B------:R-:W-:-:S06]  /*2d00*/  DADD R40, R34, R40 ;  /* 0x0000000022287229 */ /* 0x000fcc0000000028 */
[----:B------:R-:W-:-:S08]  /*2d10*/  DADD R24, -R38, R24 ;  /* 0x0000000026187229 */ /* 0x000fd00000000118 */
[----:B------:R-:W-:-:S08]  /*2d20*/  DADD R24, R40, -R24 ;  /* 0x0000000028187229 */ /* 0x000fd00000000818 */
[----:B------:R-:W-:Y:S01]  /*2d30*/  DFMA R36, R36, UR14, R24 ;  /* 0x0000000e24247c2b */ /* 0x000fe20008000018 */
[----:B------:R-:W-:Y:S02]  /*2d40*/  IMAD.MOV.U32 R25, RZ, RZ, R5 ;  /* 0x000000ffff197224 */ /* 0x000fe400078e0005 */
[----:B------:R-:W-:Y:S02]  /*2d50*/  IMAD.MOV.U32 R24, RZ, RZ, R0 ;  /* 0x000000ffff187224 */ /* 0x000fe400078e0000 */
[C---:B------:R-:W-:Y:S01]  /*2d60*/  IMAD.SHL.U32 R5, R25.reuse, 0x2, RZ ;  /* 0x0000000219057824 */ /* 0x040fe200078e00ff */
[----:B------:R-:W-:Y:S02]  /*2d70*/  LOP3.LUT R7, R25, 0xff0fffff, RZ, 0xc0, !PT ;  /* 0xff0fffff19077812 */ /* 0x000fe400078ec0ff */
[----:B------:R-:W-:Y:S02]  /*2d80*/  DADD R38, R26, R36 ;  /* 0x000000001a267229 */ /* 0x000fe40000000024 */
[----:B------:R-:W-:-:S04]  /*2d90*/  ISETP.GT.U32.AND P0, PT, R5, -0x2000001, PT ;  /* 0xfdffffff0500780c */ /* 0x000fc80003f04070 */
[----:B------:R-:W-:Y:S02]  /*2da0*/  SEL R25, R7, R25, P0 ;  /* 0x0000001907197207 */ /* 0x000fe40000000000 */
[----:B------:R-:W-:-:S04]  /*2db0*/  DADD R26, R26, -R38 ;  /* 0x000000001a1a7229 */ /* 0x000fc80000000826 */
[----:B------:R-:W-:-:S04]  /*2dc0*/  DMUL R34, R38, R24 ;  /* 0x0000001826227228 */ /* 0x000fc80000000000 */
[----:B------:R-:W-:Y:S01]  /*2dd0*/  DADD R26, R36, R26 ;  /* 0x00000000241a7229 */ /* 0x000fe2000000001a */
[----:B------:R-:W-:Y:S02]  /*2de0*/  IMAD.MOV.U32 R36, RZ, RZ, 0x652b82fe ;  /* 0x652b82feff247424 */ /* 0x000fe400078e00ff */
[----:B------:R-:W-:Y:S01]  /*2df0*/  IMAD.MOV.U32 R37, RZ, RZ, 0x3ff71547 ;  /* 0x3ff71547ff257424 */ /* 0x000fe200078e00ff */
[----:B------:R-:W-:-:S08]  /*2e00*/  DFMA R38, R38, R24, -R34 ;  /* 0x000000182626722b */ /* 0x000fd00000000822 */
[----:B------:R-:W-:-:S08]  /*2e10*/  DFMA R26, R26, R24, R38 ;  /* 0x000000181a1a722b */ /* 0x000fd00000000026 */
        /* <DEDUP_REMOVED lines=41> */
[----:B------:R-:W-:Y:S02]  /*30b0*/  IMAD R35, R36, 0x100000, R25 ;  /* 0x0010000024237824 */ /* 0x000fe400078e0219 */
[----:B------:R-:W-:Y:S01]  /*30c0*/  IMAD.MOV.U32 R34, RZ, RZ, R24 ;  /* 0x000000ffff227224 */ /* 0x000fe200078e0018 */
        /* <DEDUP_REMOVED lines=9> */
[----:B------:R-:W-:Y:S02]  /*3160*/  @!P3 IMAD R25, R5, 0x100000, R25 ;  /* 0x001000000519b824 */ /* 0x000fe400078e0219 */
[----:B------:R-:W-:Y:S01]  /*3170*/  @!P3 IMAD.MOV.U32 R36, RZ, RZ, RZ ;  /* 0x000000ffff24b224 */ /* 0x000fe200078e00ff */
[----:B------:R-:W-:-:S06]  /*3180*/  @!P3 LEA R37, R7, 0x3ff00000, 0x14 ;  /* 0x3ff000000725b811 */ /* 0x000fcc00078ea0ff */
[----:B------:R-:W-:-:S11]  /*3190*/  @!P3 DMUL R34, R24, R36 ;  /* 0x000000241822b228 */ /* 0x000fd60000000000 */
.L_x_131:
[----:B------:R-:W-:Y:S01]  /*31a0*/  DFMA R26, R26, R34, R34 ;  /* 0x000000221a1a722b */ /* 0x000fe20000000022 */
[----:B------:R-:W-:Y:S01]  /*31b0*/  IMAD.MOV.U32 R7, RZ, RZ, 0x0 ;  /* 0x00000000ff077424 */ /* 0x000fe200078e00ff */
[----:B------:R-:W-:-:S08]  /*31c0*/  DSETP.NEU.AND P0, PT, |R34|, +INF , PT ;  /* 0x7ff000002200742a */ /* 0x000fd00003f0d200 */
[----:B------:R-:W-:Y:S02]  /*31d0*/  FSEL R24, R34, R26, !P0 ;  /* 0x0000001a22187208 */ /* 0x000fe40004000000 */
[----:B------:R-:W-:Y:S01]  /*31e0*/  FSEL R25, R35, R27, !P0 ;  /* 0x0000001b23197208 */ /* 0x000fe20004000000 */
[----:B------:R-:W-:Y:S06]  /*31f0*/  RET.REL.NODEC R6 `(_Z16calculateDensityiiPdS_S_S_S_S_dd) ;  /* 0xffffffcc06807950 */ /* 0x000fec0003c3ffff */
.L_x_132:
        /* <DEDUP_REMOVED lines=16> */
.L_x_139:


//--------------------- .nv.shared.reserved.0     --------------------------
	.section	.nv.shared.reserved.0,"aw",@nobits
	.weak		__nv_reservedSMEM_offset_0_alias
	.size		__nv_reservedSMEM_offset_0_alias, 0, 64
	.other		__nv_reservedSMEM_offset_0_alias,@"STO_CUDA_RESERVED_SHARED STV_DEFAULT"
__nv_reservedSMEM_offset_0_alias:
	.zero		0
	.zero		64


//--------------------- .nv.constant0._Z15updateParticlesiPdS_S_S_S_dS_d --------------------------
	.section	.nv.constant0._Z15updateParticlesiPdS_S_S_S_dS_d,"a",@progbits
	.sectionflags	@""
	.align	4
.nv.constant0._Z15updateParticlesiPdS_S_S_S_dS_d:
	.zero		968


//--------------------- .nv.constant0._Z15calculateForcesiPdS_S_S_S_S_ddddS_S_S_S_S_id --------------------------
	.section	.nv.constant0._Z15calculateForcesiPdS_S_S_S_S_ddddS_S_S_S_S_id,"a",@progbits
	.sectionflags	@""
	.align	4
.nv.constant0._Z15calculateForcesiPdS_S_S_S_S_ddddS_S_S_S_S_id:
	.zero		1040


//--------------------- .nv.constant0._Z17calculatePressureiiPdS_ddS_S_ --------------------------
	.section	.nv.constant0._Z17calculatePressureiiPdS_ddS_S_,"a",@progbits
	.sectionflags	@""
	.align	4
.nv.constant0._Z17calculatePressureiiPdS_ddS_S_:
	.zero		952


//--------------------- .nv.constant0._Z16calculateDensityiiPdS_S_S_S_S_dd --------------------------
	.section	.nv.constant0._Z16calculateDensityiiPdS_S_S_S_S_dd,"a",@progbits
	.sectionflags	@""
	.align	4
.nv.constant0._Z16calculateDensityiiPdS_S_S_S_S_dd:
	.zero		968


//--------------------- SYMBOLS --------------------------

	.type		.nv.reservedSmem.offset0,@object
	.size		.nv.reservedSmem.offset0,0x4
